//
// Generated by NVIDIA NVVM Compiler
//
// Compiler Build ID: CL-36424714
// Cuda compilation tools, release 13.0, V13.0.88
// Based on NVVM 20.0.0
//

.version 9.0
.target sm_100
.address_size 64

	// .globl	_Z10initializePfm
// _ZZ9sum_arrayPKfmPfE11partial_sum has been demoted

.visible .entry _Z10initializePfm(
	.param .u64 .ptr .align 1 _Z10initializePfm_param_0,
	.param .u64 _Z10initializePfm_param_1
)
{
	.reg .pred 	%p<34>;
	.reg .b32 	%r<27>;
	.reg .b64 	%rd<66>;

	ld.param.u64 	%rd34, [_Z10initializePfm_param_0];
	ld.param.u64 	%rd33, [_Z10initializePfm_param_1];
	cvta.to.global.u64 	%rd1, %rd34;
	mov.u32 	%r2, %ctaid.x;
	mov.u32 	%r3, %ntid.x;
	mul.lo.s32 	%r1, %r2, %r3;
	mov.u32 	%r4, %nctaid.x;
	mul.lo.s32 	%r5, %r4, %r3;
	cvt.s64.s32 	%rd2, %r5;
	add.s64 	%rd35, %rd2, %rd33;
	add.s64 	%rd3, %rd35, -1;
	or.b64  	%rd36, %rd3, %rd2;
	and.b64  	%rd37, %rd36, -4294967296;
	setp.ne.s64 	%p1, %rd37, 0;
	@%p1 bra 	$L__BB0_2;
	cvt.u32.u64 	%r6, %rd2;
	cvt.u32.u64 	%r7, %rd3;
	div.u32 	%r8, %r7, %r6;
	cvt.u64.u32 	%rd59, %r8;
	bra.uni 	$L__BB0_3;
$L__BB0_2:
	div.u64 	%rd59, %rd3, %rd2;
$L__BB0_3:
	mov.u32 	%r9, %tid.x;
	add.s32 	%r10, %r1, %r9;
	setp.lt.u64 	%p2, %rd3, %rd2;
	selp.b64 	%rd38, 1, %rd59, %p2;
	cvt.s64.s32 	%rd39, %r10;
	mul.lo.s64 	%rd7, %rd38, %rd39;
	add.s32 	%r11, %r10, 1;
	cvt.s64.s32 	%rd40, %r11;
	mul.lo.s64 	%rd8, %rd38, %rd40;
	min.u64 	%rd41, %rd8, %rd33;
	setp.le.u64 	%p3, %rd41, %rd7;
	@%p3 bra 	$L__BB0_40;
	and.b64  	%rd9, %rd33, 1;
	add.s64 	%rd42, %rd7, 1;
	max.u64 	%rd11, %rd41, %rd42;
	sub.s64 	%rd43, %rd11, %rd7;
	and.b64  	%rd12, %rd43, 3;
	setp.eq.s64 	%p4, %rd12, 0;
	shl.b64 	%rd44, %rd33, 2;
	add.s64 	%rd13, %rd1, %rd44;
	mov.u64 	%rd65, %rd7;
	@%p4 bra 	$L__BB0_13;
	shl.b64 	%rd45, %rd7, 2;
	add.s64 	%rd61, %rd1, %rd45;
	sub.s64 	%rd15, 1, %rd33;
	neg.s64 	%rd60, %rd12;
	add.s64 	%rd65, %rd7, %rd12;
	mov.u64 	%rd62, %rd7;
$L__BB0_6:
	.pragma "nounroll";
	setp.ne.s64 	%p5, %rd9, 0;
	add.s64 	%rd46, %rd15, %rd62;
	setp.eq.s64 	%p6, %rd46, 0;
	and.pred  	%p7, %p5, %p6;
	@%p7 bra 	$L__BB0_11;
	and.b64  	%rd47, %rd62, 1;
	setp.eq.b64 	%p8, %rd47, 1;
	not.pred 	%p9, %p8;
	@%p9 bra 	$L__BB0_10;
	and.b64  	%rd48, %rd62, -9223372036854775807;
	setp.ne.s64 	%p10, %rd48, 1;
	@%p10 bra 	$L__BB0_12;
	mov.b32 	%r12, 1065353216;
	st.global.u32 	[%rd61], %r12;
	bra.uni 	$L__BB0_12;
$L__BB0_10:
	mov.b32 	%r13, -1082130432;
	st.global.u32 	[%rd61], %r13;
	bra.uni 	$L__BB0_12;
$L__BB0_11:
	mov.b32 	%r14, 0;
	st.global.u32 	[%rd13+-4], %r14;
$L__BB0_12:
	add.s64 	%rd62, %rd62, 1;
	add.s64 	%rd61, %rd61, 4;
	add.s64 	%rd60, %rd60, 1;
	setp.ne.s64 	%p11, %rd60, 0;
	@%p11 bra 	$L__BB0_6;
$L__BB0_13:
	sub.s64 	%rd49, %rd7, %rd11;
	setp.gt.u64 	%p12, %rd49, -4;
	@%p12 bra 	$L__BB0_40;
	and.b64  	%rd25, %rd65, 1;
	neg.s64 	%rd26, %rd33;
	shl.b64 	%rd50, %rd65, 2;
	add.s64 	%rd51, %rd50, %rd1;
	add.s64 	%rd64, %rd51, 8;
$L__BB0_15:
	setp.eq.s64 	%p13, %rd9, 0;
	add.s64 	%rd30, %rd26, %rd65;
	setp.ne.s64 	%p14, %rd30, -1;
	or.pred  	%p15, %p13, %p14;
	@%p15 bra 	$L__BB0_17;
	mov.b32 	%r17, 0;
	st.global.u32 	[%rd13+-4], %r17;
	bra.uni 	$L__BB0_21;
$L__BB0_17:
	setp.ne.s64 	%p16, %rd25, 0;
	@%p16 bra 	$L__BB0_19;
	mov.b32 	%r16, -1082130432;
	st.global.u32 	[%rd64+-8], %r16;
	bra.uni 	$L__BB0_21;
$L__BB0_19:
	and.b64  	%rd52, %rd65, -9223372036854775807;
	setp.ne.s64 	%p17, %rd52, 1;
	@%p17 bra 	$L__BB0_21;
	mov.b32 	%r15, 1065353216;
	st.global.u32 	[%rd64+-8], %r15;
$L__BB0_21:
	setp.ne.s64 	%p18, %rd9, 0;
	setp.eq.s64 	%p19, %rd30, -2;
	and.pred  	%p20, %p18, %p19;
	@%p20 bra 	$L__BB0_26;
	setp.ne.s64 	%p21, %rd25, 0;
	@%p21 bra 	$L__BB0_25;
	add.s64 	%rd53, %rd65, 1;
	and.b64  	%rd54, %rd53, -9223372036854775807;
	setp.ne.s64 	%p22, %rd54, 1;
	@%p22 bra 	$L__BB0_27;
	mov.b32 	%r19, 1065353216;
	st.global.u32 	[%rd64+-4], %r19;
	bra.uni 	$L__BB0_27;
$L__BB0_25:
	mov.b32 	%r18, -1082130432;
	st.global.u32 	[%rd64+-4], %r18;
	bra.uni 	$L__BB0_27;
$L__BB0_26:
	mov.b32 	%r20, 0;
	st.global.u32 	[%rd13+-4], %r20;
$L__BB0_27:
	setp.ne.s64 	%p23, %rd9, 0;
	setp.eq.s64 	%p24, %rd30, -3;
	and.pred  	%p25, %p23, %p24;
	@%p25 bra 	$L__BB0_32;
	setp.eq.s64 	%p26, %rd25, 0;
	@%p26 bra 	$L__BB0_31;
	add.s64 	%rd55, %rd65, 2;
	and.b64  	%rd56, %rd55, -9223372036854775807;
	setp.ne.s64 	%p27, %rd56, 1;
	@%p27 bra 	$L__BB0_33;
	mov.b32 	%r21, 1065353216;
	st.global.u32 	[%rd64], %r21;
	bra.uni 	$L__BB0_33;
$L__BB0_31:
	mov.b32 	%r22, -1082130432;
	st.global.u32 	[%rd64], %r22;
	bra.uni 	$L__BB0_33;
$L__BB0_32:
	mov.b32 	%r23, 0;
	st.global.u32 	[%rd13+-4], %r23;
$L__BB0_33:
	setp.ne.s64 	%p28, %rd9, 0;
	setp.eq.s64 	%p29, %rd30, -4;
	and.pred  	%p30, %p28, %p29;
	@%p30 bra 	$L__BB0_38;
	setp.ne.s64 	%p31, %rd25, 0;
	@%p31 bra 	$L__BB0_37;
	add.s64 	%rd57, %rd65, 3;
	and.b64  	%rd58, %rd57, -9223372036854775807;
	setp.ne.s64 	%p32, %rd58, 1;
	@%p32 bra 	$L__BB0_39;
	mov.b32 	%r25, 1065353216;
	st.global.u32 	[%rd64+4], %r25;
	bra.uni 	$L__BB0_39;
$L__BB0_37:
	mov.b32 	%r24, -1082130432;
	st.global.u32 	[%rd64+4], %r24;
	bra.uni 	$L__BB0_39;
$L__BB0_38:
	mov.b32 	%r26, 0;
	st.global.u32 	[%rd13+-4], %r26;
$L__BB0_39:
	add.s64 	%rd65, %rd65, 4;
	add.s64 	%rd64, %rd64, 16;
	setp.lt.u64 	%p33, %rd65, %rd41;
	@%p33 bra 	$L__BB0_15;
$L__BB0_40:
	ret;

}
	// .globl	_Z9sum_arrayPKfmPf
.visible .entry _Z9sum_arrayPKfmPf(
	.param .u64 .ptr .align 1 _Z9sum_arrayPKfmPf_param_0,
	.param .u64 _Z9sum_arrayPKfmPf_param_1,
	.param .u64 .ptr .align 1 _Z9sum_arrayPKfmPf_param_2
)
{
	.reg .pred 	%p<16>;
	.reg .b32 	%r<19>;
	.reg .b32 	%f<88>;
	.reg .b64 	%rd<63>;
	// demoted variable
	.shared .align 4 .b8 _ZZ9sum_arrayPKfmPfE11partial_sum[256];
	ld.param.u64 	%rd34, [_Z9sum_arrayPKfmPf_param_0];
	ld.param.u64 	%rd32, [_Z9sum_arrayPKfmPf_param_1];
	ld.param.u64 	%rd33, [_Z9sum_arrayPKfmPf_param_2];
	cvta.to.global.u64 	%rd1, %rd34;
	mov.u32 	%r18, %ntid.x;
	mov.u32 	%r2, %tid.x;
	mov.u32 	%r6, %nctaid.x;
	mul.lo.s32 	%r7, %r6, %r18;
	cvt.s64.s32 	%rd2, %r7;
	add.s64 	%rd35, %rd2, %rd32;
	add.s64 	%rd3, %rd35, -1;
	or.b64  	%rd36, %rd3, %rd2;
	and.b64  	%rd37, %rd36, -4294967296;
	setp.ne.s64 	%p1, %rd37, 0;
	@%p1 bra 	$L__BB1_2;
	cvt.u32.u64 	%r8, %rd2;
	cvt.u32.u64 	%r9, %rd3;
	div.u32 	%r10, %r9, %r8;
	cvt.u64.u32 	%rd54, %r10;
	bra.uni 	$L__BB1_3;
$L__BB1_2:
	div.u64 	%rd54, %rd3, %rd2;
$L__BB1_3:
	mov.u32 	%r11, %ctaid.x;
	mad.lo.s32 	%r12, %r11, %r18, %r2;
	setp.lt.u64 	%p2, %rd3, %rd2;
	selp.b64 	%rd38, 1, %rd54, %p2;
	cvt.s64.s32 	%rd39, %r12;
	mul.lo.s64 	%rd58, %rd38, %rd39;
	add.s32 	%r13, %r12, 1;
	cvt.s64.s32 	%rd40, %r13;
	mul.lo.s64 	%rd8, %rd38, %rd40;
	mov.f32 	%f87, 0f00000000;
	min.u64 	%rd41, %rd8, %rd32;
	setp.le.u64 	%p3, %rd41, %rd58;
	@%p3 bra 	$L__BB1_16;
	add.s64 	%rd43, %rd58, 1;
	max.u64 	%rd44, %rd41, %rd43;
	sub.s64 	%rd9, %rd44, %rd58;
	and.b64  	%rd10, %rd9, 15;
	sub.s64 	%rd45, %rd58, %rd44;
	setp.gt.u64 	%p4, %rd45, -16;
	mov.f32 	%f87, 0f00000000;
	@%p4 bra 	$L__BB1_7;
	and.b64  	%rd56, %rd9, -16;
	shl.b64 	%rd46, %rd58, 2;
	add.s64 	%rd47, %rd46, %rd1;
	add.s64 	%rd55, %rd47, 32;
	mov.f32 	%f87, 0f00000000;
$L__BB1_6:
	.pragma "nounroll";
	ld.global.f32 	%f18, [%rd55+-32];
	add.f32 	%f19, %f87, %f18;
	ld.global.f32 	%f20, [%rd55+-28];
	add.f32 	%f21, %f19, %f20;
	ld.global.f32 	%f22, [%rd55+-24];
	add.f32 	%f23, %f21, %f22;
	ld.global.f32 	%f24, [%rd55+-20];
	add.f32 	%f25, %f23, %f24;
	ld.global.f32 	%f26, [%rd55+-16];
	add.f32 	%f27, %f25, %f26;
	ld.global.f32 	%f28, [%rd55+-12];
	add.f32 	%f29, %f27, %f28;
	ld.global.f32 	%f30, [%rd55+-8];
	add.f32 	%f31, %f29, %f30;
	ld.global.f32 	%f32, [%rd55+-4];
	add.f32 	%f33, %f31, %f32;
	ld.global.f32 	%f34, [%rd55];
	add.f32 	%f35, %f33, %f34;
	ld.global.f32 	%f36, [%rd55+4];
	add.f32 	%f37, %f35, %f36;
	ld.global.f32 	%f38, [%rd55+8];
	add.f32 	%f39, %f37, %f38;
	ld.global.f32 	%f40, [%rd55+12];
	add.f32 	%f41, %f39, %f40;
	ld.global.f32 	%f42, [%rd55+16];
	add.f32 	%f43, %f41, %f42;
	ld.global.f32 	%f44, [%rd55+20];
	add.f32 	%f45, %f43, %f44;
	ld.global.f32 	%f46, [%rd55+24];
	add.f32 	%f47, %f45, %f46;
	ld.global.f32 	%f48, [%rd55+28];
	add.f32 	%f87, %f47, %f48;
	add.s64 	%rd58, %rd58, 16;
	add.s64 	%rd56, %rd56, -16;
	add.s64 	%rd55, %rd55, 64;
	setp.ne.s64 	%p5, %rd56, 0;
	@%p5 bra 	$L__BB1_6;
$L__BB1_7:
	setp.eq.s64 	%p6, %rd10, 0;
	@%p6 bra 	$L__BB1_16;
	and.b64  	%rd20, %rd9, 7;
	setp.lt.u64 	%p7, %rd10, 8;
	@%p7 bra 	$L__BB1_10;
	shl.b64 	%rd48, %rd58, 2;
	add.s64 	%rd49, %rd1, %rd48;
	ld.global.f32 	%f50, [%rd49];
	add.f32 	%f51, %f87, %f50;
	ld.global.f32 	%f52, [%rd49+4];
	add.f32 	%f53, %f51, %f52;
	ld.global.f32 	%f54, [%rd49+8];
	add.f32 	%f55, %f53, %f54;
	ld.global.f32 	%f56, [%rd49+12];
	add.f32 	%f57, %f55, %f56;
	ld.global.f32 	%f58, [%rd49+16];
	add.f32 	%f59, %f57, %f58;
	ld.global.f32 	%f60, [%rd49+20];
	add.f32 	%f61, %f59, %f60;
	ld.global.f32 	%f62, [%rd49+24];
	add.f32 	%f63, %f61, %f62;
	ld.global.f32 	%f64, [%rd49+28];
	add.f32 	%f87, %f63, %f64;
	add.s64 	%rd58, %rd58, 8;
$L__BB1_10:
	setp.eq.s64 	%p8, %rd20, 0;
	@%p8 bra 	$L__BB1_16;
	and.b64  	%rd23, %rd9, 3;
	setp.lt.u64 	%p9, %rd20, 4;
	@%p9 bra 	$L__BB1_13;
	shl.b64 	%rd50, %rd58, 2;
	add.s64 	%rd51, %rd1, %rd50;
	ld.global.f32 	%f66, [%rd51];
	add.f32 	%f67, %f87, %f66;
	ld.global.f32 	%f68, [%rd51+4];
	add.f32 	%f69, %f67, %f68;
	ld.global.f32 	%f70, [%rd51+8];
	add.f32 	%f71, %f69, %f70;
	ld.global.f32 	%f72, [%rd51+12];
	add.f32 	%f87, %f71, %f72;
	add.s64 	%rd58, %rd58, 4;
$L__BB1_13:
	setp.eq.s64 	%p10, %rd23, 0;
	@%p10 bra 	$L__BB1_16;
	shl.b64 	%rd52, %rd58, 2;
	add.s64 	%rd62, %rd1, %rd52;
	neg.s64 	%rd61, %rd23;
$L__BB1_15:
	.pragma "nounroll";
	ld.global.f32 	%f73, [%rd62];
	add.f32 	%f87, %f87, %f73;
	add.s64 	%rd62, %rd62, 4;
	add.s64 	%rd61, %rd61, 1;
	setp.ne.s64 	%p11, %rd61, 0;
	@%p11 bra 	$L__BB1_15;
$L__BB1_16:
	shl.b32 	%r14, %r2, 2;
	mov.u32 	%r15, _ZZ9sum_arrayPKfmPfE11partial_sum;
	add.s32 	%r3, %r15, %r14;
	st.shared.f32 	[%r3], %f87;
	bar.sync 	0;
	setp.lt.u32 	%p12, %r18, 2;
	@%p12 bra 	$L__BB1_20;
$L__BB1_17:
	shr.u32 	%r5, %r18, 1;
	setp.ge.u32 	%p13, %r2, %r5;
	@%p13 bra 	$L__BB1_19;
	shl.b32 	%r16, %r5, 2;
	add.s32 	%r17, %r3, %r16;
	ld.shared.f32 	%f74, [%r17];
	ld.shared.f32 	%f75, [%r3];
	add.f32 	%f76, %f74, %f75;
	st.shared.f32 	[%r3], %f76;
$L__BB1_19:
	bar.sync 	0;
	setp.gt.u32 	%p14, %r18, 3;
	mov.u32 	%r18, %r5;
	@%p14 bra 	$L__BB1_17;
$L__BB1_20:
	setp.ne.s32 	%p15, %r2, 0;
	@%p15 bra 	$L__BB1_22;
	ld.shared.f32 	%f77, [_ZZ9sum_arrayPKfmPfE11partial_sum];
	cvta.to.global.u64 	%rd53, %rd33;
	atom.global.add.f32 	%f78, [%rd53], %f77;
$L__BB1_22:
	ret;

}


// ===== COMPILED SASS (sm_100) =====

	.target	sm_100

	.elftype	@"ET_EXEC"


//--------------------- .note.nv.tkinfo           --------------------------
	.section	.note.nv.tkinfo,"",@"SHT_NOTE"
	.sectionflags	@"SHF_NOTE_NV_TKINFO"
	.tkinfo
        /*0018*/ 	.word	0x00000002
        /*0030*/ 	.string	""
        /*0030*/ 	.string	"ptxas"
        /*0030*/ 	.string	"Cuda compilation tools, release 13.0, V13.0.88"
        /*0030*/ 	.string	"Build cuda_13.0.r13.0/compiler.36424714_0"
        /*0030*/ 	.string	"-arch sm_100 -m 64 "



//--------------------- .note.nv.cuinfo           --------------------------
	.section	.note.nv.cuinfo,"",@"SHT_NOTE"
	.sectionflags	@"SHF_NOTE_NV_CUINFO"
        /*0018*/ 	.short	0x0002
        /*001a*/ 	.short	0x0064
        /*001c*/ 	.short	0x0082
	.zero		2


//--------------------- .nv.info                  --------------------------
	.section	.nv.info,"",@"SHT_CUDA_INFO"
	.align	4


	//----- nvinfo : EIATTR_REGCOUNT
	.align		4
        /*0000*/ 	.byte	0x04, 0x2f
        /*0002*/ 	.short	(.L_1 - .L_0)
	.align		4
.L_0:
        /*0004*/ 	.word	index@(_Z10initializePfm)
        /*0008*/ 	.word	0x00000018


	//----- nvinfo : EIATTR_FRAME_SIZE
	.align		4
.L_1:
        /*000c*/ 	.byte	0x04, 0x11
        /*000e*/ 	.short	(.L_3 - .L_2)
	.align		4
.L_2:
        /*0010*/ 	.word	index@($__internal_1_$__cuda_sm20_div_u64)
        /*0014*/ 	.word	0x00000000


	//----- nvinfo : EIATTR_FRAME_SIZE
	.align		4
.L_3:
        /*0018*/ 	.byte	0x04, 0x11
        /*001a*/ 	.short	(.L_5 - .L_4)
	.align		4
.L_4:
        /*001c*/ 	.word	index@(_Z10initializePfm)
        /*0020*/ 	.word	0x00000000


	//----- nvinfo : EIATTR_REGCOUNT
	.align		4
.L_5:
        /*0024*/ 	.byte	0x04, 0x2f
        /*0026*/ 	.short	(.L_7 - .L_6)
	.align		4
.L_6:
        /*0028*/ 	.word	index@(_Z9sum_arrayPKfmPf)
        /*002c*/ 	.word	0x0000001d


	//----- nvinfo : EIATTR_FRAME_SIZE
	.align		4
.L_7:
        /*0030*/ 	.byte	0x04, 0x11
        /*0032*/ 	.short	(.L_9 - .L_8)
	.align		4
.L_8:
        /*0034*/ 	.word	index@($__internal_0_$__cuda_sm20_div_u64)
        /*0038*/ 	.word	0x00000000


	//----- nvinfo : EIATTR_FRAME_SIZE
	.align		4
.L_9:
        /*003c*/ 	.byte	0x04, 0x11
        /*003e*/ 	.short	(.L_11 - .L_10)
	.align		4
.L_10:
        /*0040*/ 	.word	index@(_Z9sum_arrayPKfmPf)
        /*0044*/ 	.word	0x00000000


	//----- nvinfo : EIATTR_MIN_STACK_SIZE
	.align		4
.L_11:
        /*0048*/ 	.byte	0x04, 0x12
        /*004a*/ 	.short	(.L_13 - .L_12)
	.align		4
.L_12:
        /*004c*/ 	.word	index@(_Z9sum_arrayPKfmPf)
        /*0050*/ 	.word	0x00000000


	//----- nvinfo : EIATTR_MIN_STACK_SIZE
	.align		4
.L_13:
        /*0054*/ 	.byte	0x04, 0x12
        /*0056*/ 	.short	(.L_15 - .L_14)
	.align		4
.L_14:
        /*0058*/ 	.word	index@(_Z10initializePfm)
        /*005c*/ 	.word	0x00000000
.L_15:


//--------------------- .nv.compat                --------------------------
	.section	.nv.compat,"",@"SHT_CUDA_COMPAT_INFO"
	.align	4
        /*0000*/ 	.byte	0x02, 0x09, 0x00, 0x00, 0x02, 0x02, 0x01, 0x00, 0x02, 0x05, 0x05, 0x00, 0x03, 0x07, 0x01, 0x01
        /*0010*/ 	.byte	0x02, 0x03, 0x00, 0x00, 0x02, 0x06, 0x01, 0x00, 0x04, 0x0b, 0x08, 0x00, 0x09, 0x00, 0x00, 0x00
        /*0020*/ 	.byte	0x00, 0x00, 0x00, 0x00


//--------------------- .nv.info._Z9sum_arrayPKfmPf --------------------------
	.section	.nv.info._Z9sum_arrayPKfmPf,"",@"SHT_CUDA_INFO"
	.sectionflags	@""
	.align	4


	//----- nvinfo : EIATTR_CUDA_API_VERSION
	.align		4
        /*0000*/ 	.byte	0x04, 0x37
        /*0002*/ 	.short	(.L_17 - .L_16)
.L_16:
        /*0004*/ 	.word	0x00000082


	//----- nvinfo : EIATTR_KPARAM_INFO
	.align		4
.L_17:
        /*0008*/ 	.byte	0x04, 0x17
        /*000a*/ 	.short	(.L_19 - .L_18)
.L_18:
        /*000c*/ 	.word	0x00000000
        /*0010*/ 	.short	0x0002
        /*0012*/ 	.short	0x0010
        /*0014*/ 	.byte	0x00, 0xf5, 0x21, 0x00


	//----- nvinfo : EIATTR_KPARAM_INFO
	.align		4
.L_19:
        /*0018*/ 	.byte	0x04, 0x17
        /*001a*/ 	.short	(.L_21 - .L_20)
.L_20:
        /*001c*/ 	.word	0x00000000
        /*0020*/ 	.short	0x0001
        /*0022*/ 	.short	0x0008
        /*0024*/ 	.byte	0x00, 0xf0, 0x21, 0x00


	//----- nvinfo : EIATTR_KPARAM_INFO
	.align		4
.L_21:
        /*0028*/ 	.byte	0x04, 0x17
        /*002a*/ 	.short	(.L_23 - .L_22)
.L_22:
        /*002c*/ 	.word	0x00000000
        /*0030*/ 	.short	0x0000
        /*0032*/ 	.short	0x0000
        /*0034*/ 	.byte	0x00, 0xf5, 0x21, 0x00


	//----- nvinfo : EIATTR_SPARSE_MMA_MASK
	.align		4
.L_23:
        /*0038*/ 	.byte	0x03, 0x50
        /*003a*/ 	.short	0x0000


	//----- nvinfo : EIATTR_MAXREG_COUNT
	.align		4
        /*003c*/ 	.byte	0x03, 0x1b
        /*003e*/ 	.short	0x00ff


	//----- nvinfo : EIATTR_NUM_BARRIERS
	.align		4
        /*0040*/ 	.byte	0x02, 0x4c
        /*0042*/ 	.byte	0x01
	.zero		1


	//----- nvinfo : EIATTR_MERCURY_ISA_VERSION
	.align		4
        /*0044*/ 	.byte	0x03, 0x5f
        /*0046*/ 	.short	0x0101


	//----- nvinfo : EIATTR_VRC_CTA_INIT_COUNT
	.align		4
        /*0048*/ 	.byte	0x02, 0x4a
	.zero		1
	.zero		1


	//----- nvinfo : EIATTR_EXIT_INSTR_OFFSETS
	.align		4
        /*004c*/ 	.byte	0x04, 0x1c
        /*004e*/ 	.short	(.L_25 - .L_24)


	//   ....[0]....
.L_24:
        /*0050*/ 	.word	0x00000dc0


	//   ....[1]....
        /*0054*/ 	.word	0x00000e30


	//----- nvinfo : EIATTR_CRS_STACK_SIZE
	.align		4
.L_25:
        /*0058*/ 	.byte	0x04, 0x1e
        /*005a*/ 	.short	(.L_27 - .L_26)
.L_26:
        /*005c*/ 	.word	0x00000000


	//----- nvinfo : EIATTR_CBANK_PARAM_SIZE
	.align		4
.L_27:
        /*0060*/ 	.byte	0x03, 0x19
        /*0062*/ 	.short	0x0018


	//----- nvinfo : EIATTR_PARAM_CBANK
	.align		4
        /*0064*/ 	.byte	0x04, 0x0a
        /*0066*/ 	.short	(.L_29 - .L_28)
	.align		4
.L_28:
        /*0068*/ 	.word	index@(.nv.constant0._Z9sum_arrayPKfmPf)
        /*006c*/ 	.short	0x0380
        /*006e*/ 	.short	0x0018


	//----- nvinfo : EIATTR_SW_WAR
	.align		4
.L_29:
        /*0070*/ 	.byte	0x04, 0x36
        /*0072*/ 	.short	(.L_31 - .L_30)
.L_30:
        /*0074*/ 	.word	0x00000008
.L_31:


//--------------------- .nv.info._Z10initializePfm --------------------------
	.section	.nv.info._Z10initializePfm,"",@"SHT_CUDA_INFO"
	.sectionflags	@""
	.align	4


	//----- nvinfo : EIATTR_CUDA_API_VERSION
	.align		4
        /*0000*/ 	.byte	0x04, 0x37
        /*0002*/ 	.short	(.L_33 - .L_32)
.L_32:
        /*0004*/ 	.word	0x00000082


	//----- nvinfo : EIATTR_KPARAM_INFO
	.align		4
.L_33:
        /*0008*/ 	.byte	0x04, 0x17
        /*000a*/ 	.short	(.L_35 - .L_34)
.L_34:
        /*000c*/ 	.word	0x00000000
        /*0010*/ 	.short	0x0001
        /*0012*/ 	.short	0x0008
        /*0014*/ 	.byte	0x00, 0xf0, 0x21, 0x00


	//----- nvinfo : EIATTR_KPARAM_INFO
	.align		4
.L_35:
        /*0018*/ 	.byte	0x04, 0x17
        /*001a*/ 	.short	(.L_37 - .L_36)
.L_36:
        /*001c*/ 	.word	0x00000000
        /*0020*/ 	.short	0x0000
        /*0022*/ 	.short	0x0000
        /*0024*/ 	.byte	0x00, 0xf5, 0x21, 0x00


	//----- nvinfo : EIATTR_SPARSE_MMA_MASK
	.align		4
.L_37:
        /*0028*/ 	.byte	0x03, 0x50
        /*002a*/ 	.short	0x0000


	//----- nvinfo : EIATTR_MAXREG_COUNT
	.align		4
        /*002c*/ 	.byte	0x03, 0x1b
        /*002e*/ 	.short	0x00ff


	//----- nvinfo : EIATTR_MERCURY_ISA_VERSION
	.align		4
        /*0030*/ 	.byte	0x03, 0x5f
        /*0032*/ 	.short	0x0101


	//----- nvinfo : EIATTR_VRC_CTA_INIT_COUNT
	.align		4
        /*0034*/ 	.byte	0x02, 0x4a
	.zero		1
	.zero		1


	//----- nvinfo : EIATTR_EXIT_INSTR_OFFSETS
	.align		4
        /*0038*/ 	.byte	0x04, 0x1c
        /*003a*/ 	.short	(.L_39 - .L_38)


	//   ....[0]....
.L_38:
        /*003c*/ 	.word	0x000003e0


	//   ....[1]....
        /*0040*/ 	.word	0x00000830


	//   ....[2]....
        /*0044*/ 	.word	0x00000ed0


	//----- nvinfo : EIATTR_CRS_STACK_SIZE
	.align		4
.L_39:
        /*0048*/ 	.byte	0x04, 0x1e
        /*004a*/ 	.short	(.L_41 - .L_40)
.L_40:
        /*004c*/ 	.word	0x00000000


	//----- nvinfo : EIATTR_CBANK_PARAM_SIZE
	.align		4
.L_41:
        /*0050*/ 	.byte	0x03, 0x19
        /*0052*/ 	.short	0x0010


	//----- nvinfo : EIATTR_PARAM_CBANK
	.align		4
        /*0054*/ 	.byte	0x04, 0x0a
        /*0056*/ 	.short	(.L_43 - .L_42)
	.align		4
.L_42:
        /*0058*/ 	.word	index@(.nv.constant0._Z10initializePfm)
        /*005c*/ 	.short	0x0380
        /*005e*/ 	.short	0x0010


	//----- nvinfo : EIATTR_SW_WAR
	.align		4
.L_43:
        /*0060*/ 	.byte	0x04, 0x36
        /*0062*/ 	.short	(.L_45 - .L_44)
.L_44:
        /*0064*/ 	.word	0x00000008
.L_45:


//--------------------- .nv.callgraph             --------------------------
	.section	.nv.callgraph,"",@"SHT_CUDA_CALLGRAPH"
	.align	4
	.sectionentsize	8
	.align		4
        /*0000*/ 	.word	0x00000000
	.align		4
        /*0004*/ 	.word	0xffffffff
	.align		4
        /*0008*/ 	.word	0x00000000
	.align		4
        /*000c*/ 	.word	0xfffffffe
	.align		4
        /*0010*/ 	.word	0x00000000
	.align		4
        /*0014*/ 	.word	0xfffffffd
	.align		4
        /*0018*/ 	.word	0x00000000
	.align		4
        /*001c*/ 	.word	0xfffffffc


//--------------------- .text._Z9sum_arrayPKfmPf  --------------------------
	.section	.text._Z9sum_arrayPKfmPf,"ax",@progbits
	.align	128
        .global         _Z9sum_arrayPKfmPf
        .type           _Z9sum_arrayPKfmPf,@function
        .size           _Z9sum_arrayPKfmPf,(.L_x_38 - _Z9sum_arrayPKfmPf)
        .other          _Z9sum_arrayPKfmPf,@"STO_CUDA_ENTRY STV_DEFAULT"
_Z9sum_arrayPKfmPf:
.text._Z9sum_arrayPKfmPf:
[----:B------:R-:W-:Y:S01]  /*0000*/  LDC R1, c[0x0][0x37c] ;  /* 0x0000df00ff017b82 */ /* 0x000fe20000000800 */
[----:B------:R-:W0:Y:S07]  /*0010*/  LDCU UR4, c[0x0][0x360] ;  /* 0x00006c00ff0477ac */ /* 0x000e2e0008000800 */
[----:B------:R-:W0:Y:S01]  /*0020*/  LDC R2, c[0x0][0x370] ;  /* 0x0000dc00ff027b82 */ /* 0x000e220000000800 */
[----:B------:R-:W1:Y:S07]  /*0030*/  S2R R0, SR_TID.X ;  /* 0x0000000000007919 */ /* 0x000e6e0000002100 */
[----:B------:R-:W2:Y:S01]  /*0040*/  LDC.64 R4, c[0x0][0x388] ;  /* 0x0000e200ff047b82 */ /* 0x000ea20000000a00 */
[----:B0-----:R-:W-:-:S05]  /*0050*/  IMAD R2, R2, UR4, RZ ;  /* 0x0000000402027c24 */ /* 0x001fca000f8e02ff */
[----:B------:R-:W-:Y:S02]  /*0060*/  SHF.R.S32.HI R3, RZ, 0x1f, R2 ;  /* 0x0000001fff037819 */ /* 0x000fe40000011402 */
[----:B--2---:R-:W-:-:S04]  /*0070*/  IADD3 R7, P0, PT, R2, R4, RZ ;  /* 0x0000000402077210 */ /* 0x004fc80007f1e0ff */
[----:B------:R-:W-:-:S04]  /*0080*/  IADD3 R7, P1, PT, R7, -0x1, RZ ;  /* 0xffffffff07077810 */ /* 0x000fc80007f3e0ff */
[----:B------:R-:W-:-:S04]  /*0090*/  IADD3.X R4, PT, PT, R3, -0x1, R5, P1, P0 ;  /* 0xffffffff03047810 */ /* 0x000fc80000fe0405 */
[----:B------:R-:W-:-:S04]  /*00a0*/  LOP3.LUT R5, R4, R3, RZ, 0xfc, !PT ;  /* 0x0000000304057212 */ /* 0x000fc800078efcff */
[----:B------:R-:W-:Y:S01]  /*00b0*/  ISETP.NE.U32.AND P0, PT, R5, RZ, PT ;  /* 0x000000ff0500720c */ /* 0x000fe20003f05070 */
[----:B------:R-:W-:-:S12]  /*00c0*/  IMAD.U32 R5, RZ, RZ, UR4 ;  /* 0x00000004ff057e24 */ /* 0x000fd8000f8e00ff */
[----:B-1----:R-:W-:Y:S05]  /*00d0*/  @P0 BRA `(.L_x_0) ;  /* 0x0000000000500947 */ /* 0x002fea0003800000 */
[----:B------:R-:W0:Y:S01]  /*00e0*/  I2F.U32.RP R6, R2 ;  /* 0x0000000200067306 */ /* 0x000e220000209000 */
[----:B------:R-:W-:Y:S01]  /*00f0*/  IMAD.MOV R11, RZ, RZ, -R2 ;  /* 0x000000ffff0b7224 */ /* 0x000fe200078e0a02 */
[----:B------:R-:W-:-:S06]  /*0100*/  ISETP.NE.U32.AND P2, PT, R2, RZ, PT ;  /* 0x000000ff0200720c */ /* 0x000fcc0003f45070 */
[----:B0-----:R-:W0:Y:S02]  /*0110*/  MUFU.RCP R6, R6 ;  /* 0x0000000600067308 */ /* 0x001e240000001000 */
[----:B0-----:R-:W-:-:S06]  /*0120*/  VIADD R8, R6, 0xffffffe ;  /* 0x0ffffffe06087836 */ /* 0x001fcc0000000000 */
[----:B------:R0:W1:Y:S02]  /*0130*/  F2I.FTZ.U32.TRUNC.NTZ R9, R8 ;  /* 0x0000000800097305 */ /* 0x000064000021f000 */
[----:B0-----:R-:W-:Y:S02]  /*0140*/  IMAD.MOV.U32 R8, RZ, RZ, RZ ;  /* 0x000000ffff087224 */ /* 0x001fe400078e00ff */
[----:B-1----:R-:W-:-:S04]  /*0150*/  IMAD R11, R11, R9, RZ ;  /* 0x000000090b0b7224 */ /* 0x002fc800078e02ff */
[----:B------:R-:W-:-:S06]  /*0160*/  IMAD.HI.U32 R10, R9, R11, R8 ;  /* 0x0000000b090a7227 */ /* 0x000fcc00078e0008 */
[----:B------:R-:W-:-:S04]  /*0170*/  IMAD.HI.U32 R8, R10, R7, RZ ;  /* 0x000000070a087227 */ /* 0x000fc800078e00ff */
[----:B------:R-:W-:-:S04]  /*0180*/  IMAD.MOV R9, RZ, RZ, -R8 ;  /* 0x000000ffff097224 */ /* 0x000fc800078e0a08 */
[----:B------:R-:W-:-:S05]  /*0190*/  IMAD R9, R2, R9, R7 ;  /* 0x0000000902097224 */ /* 0x000fca00078e0207 */
[----:B------:R-:W-:-:S13]  /*01a0*/  ISETP.GE.U32.AND P0, PT, R9, R2, PT ;  /* 0x000000020900720c */ /* 0x000fda0003f06070 */
[----:B------:R-:W-:Y:S01]  /*01b0*/  @P0 IADD3 R9, PT, PT, -R2, R9, RZ ;  /* 0x0000000902090210 */ /* 0x000fe20007ffe1ff */
[----:B------:R-:W-:-:S03]  /*01c0*/  @P0 VIADD R8, R8, 0x1 ;  /* 0x0000000108080836 */ /* 0x000fc60000000000 */
[----:B------:R-:W-:Y:S01]  /*01d0*/  ISETP.GE.U32.AND P1, PT, R9, R2, PT ;  /* 0x000000020900720c */ /* 0x000fe20003f26070 */
[----:B------:R-:W-:-:S12]  /*01e0*/  IMAD.MOV.U32 R9, RZ, RZ, RZ ;  /* 0x000000ffff097224 */ /* 0x000fd800078e00ff */
[----:B------:R-:W-:Y:S01]  /*01f0*/  @P1 VIADD R8, R8, 0x1 ;  /* 0x0000000108081836 */ /* 0x000fe20000000000 */
[----:B------:R-:W-:Y:S01]  /*0200*/  @!P2 LOP3.LUT R8, RZ, R2, RZ, 0x33, !PT ;  /* 0x00000002ff08a212 */ /* 0x000fe200078e33ff */
[----:B------:R-:W-:Y:S06]  /*0210*/  BRA `(.L_x_1) ;  /* 0x0000000000107947 */ /* 0x000fec0003800000 */
.L_x_0:
[----:B------:R-:W-:-:S07]  /*0220*/  MOV R6, 0x240 ;  /* 0x0000024000067802 */ /* 0x000fce0000000f00 */
[----:B------:R-:W-:Y:S05]  /*0230*/  CALL.REL.NOINC `($__internal_0_$__cuda_sm20_div_u64) ;  /* 0x0000000c00007944 */ /* 0x000fea0003c00000 */
[----:B------:R-:W-:Y:S02]  /*0240*/  IMAD.MOV.U32 R8, RZ, RZ, R10 ;  /* 0x000000ffff087224 */ /* 0x000fe400078e000a */
[----:B------:R-:W-:-:S07]  /*0250*/  IMAD.MOV.U32 R9, RZ, RZ, R11 ;  /* 0x000000ffff097224 */ /* 0x000fce00078e000b */
.L_x_1:
[----:B------:R-:W0:Y:S01]  /*0260*/  S2UR UR4, SR_CTAID.X ;  /* 0x00000000000479c3 */ /* 0x000e220000002500 */
[----:B------:R-:W-:Y:S01]  /*0270*/  ISETP.GE.U32.AND P0, PT, R7, R2, PT ;  /* 0x000000020700720c */ /* 0x000fe20003f06070 */
[----:B------:R-:W1:Y:S01]  /*0280*/  LDCU.64 UR6, c[0x0][0x388] ;  /* 0x00007100ff0677ac */ /* 0x000e620008000a00 */
[----:B------:R-:W-:Y:S02]  /*0290*/  BSSY.RECONVERGENT B0, `(.L_x_2) ;  /* 0x000009e000007945 */ /* 0x000fe40003800200 */
[----:B------:R-:W-:-:S04]  /*02a0*/  ISETP.GE.U32.AND.EX P0, PT, R4, R3, PT, P0 ;  /* 0x000000030400720c */ /* 0x000fc80003f06100 */
[----:B------:R-:W-:Y:S02]  /*02b0*/  SEL R11, R9, RZ, P0 ;  /* 0x000000ff090b7207 */ /* 0x000fe40000000000 */
[----:B------:R-:W-:Y:S01]  /*02c0*/  SEL R9, R8, 0x1, P0 ;  /* 0x0000000108097807 */ /* 0x000fe20000000000 */
[----:B0-----:R-:W-:-:S05]  /*02d0*/  IMAD R2, R5, UR4, R0 ;  /* 0x0000000405027c24 */ /* 0x001fca000f8e0200 */
[----:B------:R-:W-:-:S04]  /*02e0*/  IADD3 R6, PT, PT, R2, 0x1, RZ ;  /* 0x0000000102067810 */ /* 0x000fc80007ffe0ff */
[----:B------:R-:W-:Y:S01]  /*02f0*/  SHF.R.S32.HI R3, RZ, 0x1f, R6 ;  /* 0x0000001fff037819 */ /* 0x000fe20000011406 */
[-C--:B------:R-:W-:Y:S02]  /*0300*/  IMAD R4, R11, R6.reuse, RZ ;  /* 0x000000060b047224 */ /* 0x080fe400078e02ff */
[----:B------:R-:W-:-:S04]  /*0310*/  IMAD.WIDE.U32 R6, R9, R6, RZ ;  /* 0x0000000609067225 */ /* 0x000fc800078e00ff */
[----:B------:R-:W-:Y:S01]  /*0320*/  IMAD R3, R3, R9, R4 ;  /* 0x0000000903037224 */ /* 0x000fe200078e0204 */
[----:B-1----:R-:W-:Y:S01]  /*0330*/  ISETP.LT.U32.AND P0, PT, R6, UR6, PT ;  /* 0x0000000606007c0c */ /* 0x002fe2000bf01070 */
[-C--:B------:R-:W-:Y:S01]  /*0340*/  IMAD R11, R11, R2.reuse, RZ ;  /* 0x000000020b0b7224 */ /* 0x080fe200078e02ff */
[----:B------:R-:W-:Y:S01]  /*0350*/  SHF.R.S32.HI R4, RZ, 0x1f, R2 ;  /* 0x0000001fff047819 */ /* 0x000fe20000011402 */
[----:B------:R-:W-:Y:S02]  /*0360*/  IMAD.IADD R7, R7, 0x1, R3 ;  /* 0x0000000107077824 */ /* 0x000fe400078e0203 */
[----:B------:R-:W-:-:S03]  /*0370*/  IMAD.WIDE.U32 R2, R9, R2, RZ ;  /* 0x0000000209027225 */ /* 0x000fc600078e00ff */
[----:B------:R-:W-:Y:S01]  /*0380*/  ISETP.LT.U32.AND.EX P0, PT, R7, UR7, PT, P0 ;  /* 0x0000000707007c0c */ /* 0x000fe2000bf01100 */
[----:B------:R-:W-:Y:S02]  /*0390*/  IMAD R11, R4, R9, R11 ;  /* 0x00000009040b7224 */ /* 0x000fe400078e020b */
[----:B------:R-:W-:Y:S01]  /*03a0*/  IMAD.MOV.U32 R4, RZ, RZ, RZ ;  /* 0x000000ffff047224 */ /* 0x000fe200078e00ff */
[----:B------:R-:W-:Y:S01]  /*03b0*/  SEL R9, R6, UR6, P0 ;  /* 0x0000000606097c07 */ /* 0x000fe20008000000 */
[----:B------:R-:W-:Y:S01]  /*03c0*/  IMAD.IADD R6, R3, 0x1, R11 ;  /* 0x0000000103067824 */ /* 0x000fe200078e020b */
[----:B------:R-:W-:Y:S01]  /*03d0*/  SEL R10, R7, UR7, P0 ;  /* 0x00000007070a7c07 */ /* 0x000fe20008000000 */
[----:B------:R-:W0:Y:S01]  /*03e0*/  LDCU.64 UR6, c[0x0][0x358] ;  /* 0x00006b00ff0677ac */ /* 0x000e220008000a00 */
[----:B------:R-:W-:-:S04]  /*03f0*/  ISETP.GT.U32.AND P0, PT, R9, R2, PT ;  /* 0x000000020900720c */ /* 0x000fc80003f04070 */
[----:B------:R-:W-:-:S13]  /*0400*/  ISETP.GT.U32.AND.EX P0, PT, R10, R6, PT, P0 ;  /* 0x000000060a00720c */ /* 0x000fda0003f04100 */
[----:B0-----:R-:W-:Y:S05]  /*0410*/  @!P0 BRA `(.L_x_3) ;  /* 0x0000000800148947 */ /* 0x001fea0003800000 */
[----:B------:R-:W-:Y:S01]  /*0420*/  IMAD.MOV.U32 R7, RZ, RZ, R2 ;  /* 0x000000ffff077224 */ /* 0x000fe200078e0002 */
[----:B------:R-:W-:Y:S01]  /*0430*/  BSSY.RECONVERGENT B1, `(.L_x_4) ;  /* 0x0000042000017945 */ /* 0x000fe20003800200 */
[----:B------:R-:W-:-:S03]  /*0440*/  IMAD.MOV.U32 R4, RZ, RZ, RZ ;  /* 0x000000ffff047224 */ /* 0x000fc600078e00ff */
[----:B------:R-:W-:-:S04]  /*0450*/  IADD3 R2, P1, PT, R7, 0x1, RZ ;  /* 0x0000000107027810 */ /* 0x000fc80007f3e0ff */
[----:B------:R-:W-:Y:S01]  /*0460*/  ISETP.GT.U32.AND P0, PT, R9, R2, PT ;  /* 0x000000020900720c */ /* 0x000fe20003f04070 */
[----:B------:R-:W-:-:S05]  /*0470*/  IMAD.X R3, RZ, RZ, R6, P1 ;  /* 0x000000ffff037224 */ /* 0x000fca00008e0606 */
[----:B------:R-:W-:-:S04]  /*0480*/  ISETP.GT.U32.AND.EX P0, PT, R10, R3, PT, P0 ;  /* 0x000000030a00720c */ /* 0x000fc80003f04100 */
[----:B------:R-:W-:Y:S02]  /*0490*/  SEL R2, R9, R2, P0 ;  /* 0x0000000209027207 */ /* 0x000fe40000000000 */
[----:B------:R-:W-:Y:S02]  /*04a0*/  SEL R3, R10, R3, P0 ;  /* 0x000000030a037207 */ /* 0x000fe40000000000 */
[CC--:B------:R-:W-:Y:S02]  /*04b0*/  IADD3 R8, P2, PT, R2.reuse, -R7.reuse, RZ ;  /* 0x8000000702087210 */ /* 0x0c0fe40007f5e0ff */
[----:B------:R-:W-:Y:S02]  /*04c0*/  IADD3 R2, P3, PT, -R2, R7, RZ ;  /* 0x0000000702027210 */ /* 0x000fe40007f7e1ff */
[----:B------:R-:W-:Y:S01]  /*04d0*/  LOP3.LUT R24, R8, 0xf, RZ, 0xc0, !PT ;  /* 0x0000000f08187812 */ /* 0x000fe200078ec0ff */
[----:B------:R-:W-:Y:S01]  /*04e0*/  IMAD.X R12, R3, 0x1, ~R6, P2 ;  /* 0x00000001030c7824 */ /* 0x000fe200010e0e06 */
[----:B------:R-:W-:-:S02]  /*04f0*/  ISETP.GT.U32.AND P1, PT, R2, -0x10, PT ;  /* 0xfffffff00200780c */ /* 0x000fc40003f24070 */
[----:B------:R-:W-:Y:S02]  /*0500*/  IADD3.X R2, PT, PT, ~R3, R6, RZ, P3, !PT ;  /* 0x0000000603027210 */ /* 0x000fe40001ffe5ff */
[----:B------:R-:W-:Y:S02]  /*0510*/  ISETP.NE.U32.AND P0, PT, R24, RZ, PT ;  /* 0x000000ff1800720c */ /* 0x000fe40003f05070 */
[----:B------:R-:W-:Y:S02]  /*0520*/  ISETP.GT.U32.AND.EX P1, PT, R2, -0x1, PT, P1 ;  /* 0xffffffff0200780c */ /* 0x000fe40003f24110 */
[----:B------:R-:W-:-:S11]  /*0530*/  ISETP.NE.AND.EX P0, PT, RZ, RZ, PT, P0 ;  /* 0x000000ffff00720c */ /* 0x000fd60003f05300 */
[----:B------:R-:W-:Y:S05]  /*0540*/  @P1 BRA `(.L_x_5) ;  /* 0x0000000000c01947 */ /* 0x000fea0003800000 */
[----:B------:R-:W0:Y:S01]  /*0550*/  LDCU.64 UR4, c[0x0][0x380] ;  /* 0x00007000ff0477ac */ /* 0x000e220008000a00 */
[----:B------:R-:W-:Y:S01]  /*0560*/  LOP3.LUT R26, R8, 0xfffffff0, RZ, 0xc0, !PT ;  /* 0xfffffff0081a7812 */ /* 0x000fe200078ec0ff */
[----:B------:R-:W-:Y:S01]  /*0570*/  IMAD.MOV.U32 R4, RZ, RZ, RZ ;  /* 0x000000ffff047224 */ /* 0x000fe200078e00ff */
[----:B0-----:R-:W-:-:S04]  /*0580*/  LEA R2, P1, R7, UR4, 0x2 ;  /* 0x0000000407027c11 */ /* 0x001fc8000f8210ff */
[----:B------:R-:W-:Y:S02]  /*0590*/  IADD3 R2, P2, PT, R2, 0x20, RZ ;  /* 0x0000002002027810 */ /* 0x000fe40007f5e0ff */
[----:B------:R-:W-:-:S05]  /*05a0*/  LEA.HI.X R3, R7, UR5, R6, 0x2, P1 ;  /* 0x0000000507037c11 */ /* 0x000fca00088f1406 */
[----:B------:R-:W-:-:S07]  /*05b0*/  IMAD.X R3, RZ, RZ, R3, P2 ;  /* 0x000000ffff037224 */ /* 0x000fce00010e0603 */
.L_x_6:
[----:B------:R-:W2:Y:S04]  /*05c0*/  LDG.E R23, desc[UR6][R2.64+-0x20] ;  /* 0xffffe00602177981 */ /* 0x000ea8000c1e1900 */
[----:B------:R-:W3:Y:S04]  /*05d0*/  LDG.E R22, desc[UR6][R2.64+-0x1c] ;  /* 0xffffe40602167981 */ /* 0x000ee8000c1e1900 */
[----:B------:R-:W4:Y:S04]  /*05e0*/  LDG.E R25, desc[UR6][R2.64+-0x18] ;  /* 0xffffe80602197981 */ /* 0x000f28000c1e1900 */
[----:B------:R-:W5:Y:S04]  /*05f0*/  LDG.E R21, desc[UR6][R2.64+-0x14] ;  /* 0xffffec0602157981 */ /* 0x000f68000c1e1900 */
        /* <DEDUP_REMOVED lines=10> */
[----:B------:R-:W5:Y:S01]  /*06a0*/  LDG.E R9, desc[UR6][R2.64+0x18] ;  /* 0x0000180602097981 */ /* 0x000f62000c1e1900 */
[----:B--2---:R-:W-:-:S03]  /*06b0*/  FADD R23, R23, R4 ;  /* 0x0000000417177221 */ /* 0x004fc60000000000 */
[----:B------:R0:W2:Y:S01]  /*06c0*/  LDG.E R4, desc[UR6][R2.64+0x1c] ;  /* 0x00001c0602047981 */ /* 0x0000a2000c1e1900 */
[----:B------:R-:W-:Y:S01]  /*06d0*/  IADD3 R26, P1, PT, R26, -0x10, RZ ;  /* 0xfffffff01a1a7810 */ /* 0x000fe20007f3e0ff */
[----:B---3--:R-:W-:Y:S01]  /*06e0*/  FADD R22, R23, R22 ;  /* 0x0000001617167221 */ /* 0x008fe20000000000 */
[----:B------:R-:W-:Y:S02]  /*06f0*/  IADD3 R7, P2, PT, R7, 0x10, RZ ;  /* 0x0000001007077810 */ /* 0x000fe40007f5e0ff */
[----:B------:R-:W-:Y:S01]  /*0700*/  IADD3.X R12, PT, PT, R12, -0x1, RZ, P1, !PT ;  /* 0xffffffff0c0c7810 */ /* 0x000fe20000ffe4ff */
[----:B----4-:R-:W-:Y:S01]  /*0710*/  FADD R22, R22, R25 ;  /* 0x0000001916167221 */ /* 0x010fe20000000000 */
[----:B------:R-:W-:Y:S02]  /*0720*/  ISETP.NE.U32.AND P1, PT, R26, RZ, PT ;  /* 0x000000ff1a00720c */ /* 0x000fe40003f25070 */
[----:B------:R-:W-:Y:S01]  /*0730*/  IADD3.X R6, PT, PT, RZ, R6, RZ, P2, !PT ;  /* 0x00000006ff067210 */ /* 0x000fe200017fe4ff */
[----:B-----5:R-:W-:Y:S01]  /*0740*/  FADD R21, R22, R21 ;  /* 0x0000001516157221 */ /* 0x020fe20000000000 */
[----:B------:R-:W-:-:S02]  /*0750*/  ISETP.NE.AND.EX P1, PT, R12, RZ, PT, P1 ;  /* 0x000000ff0c00720c */ /* 0x000fc40003f25310 */
[----:B0-----:R-:W-:Y:S01]  /*0760*/  IADD3 R2, P3, PT, R2, 0x40, RZ ;  /* 0x0000004002027810 */ /* 0x001fe20007f7e0ff */
[----:B------:R-:W-:-:S04]  /*0770*/  FADD R20, R21, R20 ;  /* 0x0000001415147221 */ /* 0x000fc80000000000 */
[----:B------:R-:W-:Y:S01]  /*0780*/  FADD R19, R20, R19 ;  /* 0x0000001314137221 */ /* 0x000fe20000000000 */
[----:B------:R-:W-:-:S03]  /*0790*/  IMAD.X R3, RZ, RZ, R3, P3 ;  /* 0x000000ffff037224 */ /* 0x000fc600018e0603 */
[----:B------:R-:W-:-:S04]  /*07a0*/  FADD R18, R19, R18 ;  /* 0x0000001213127221 */ /* 0x000fc80000000000 */
        /* <DEDUP_REMOVED lines=8> */
[----:B--2---:R-:W-:Y:S01]  /*0830*/  FADD R4, R9, R4 ;  /* 0x0000000409047221 */ /* 0x004fe20000000000 */
[----:B------:R-:W-:Y:S06]  /*0840*/  @P1 BRA `(.L_x_6) ;  /* 0xfffffffc005c1947 */ /* 0x000fec000383ffff */
.L_x_5:
[----:B------:R-:W-:Y:S05]  /*0850*/  BSYNC.RECONVERGENT B1 ;  /* 0x0000000000017941 */ /* 0x000fea0003800200 */
.L_x_4:
[----:B------:R-:W-:Y:S05]  /*0860*/  @!P0 BRA `(.L_x_3) ;  /* 0x0000000400008947 */ /* 0x000fea0003800000 */
[----:B------:R-:W-:Y:S01]  /*0870*/  ISETP.GE.U32.AND P0, PT, R24, 0x8, PT ;  /* 0x000000081800780c */ /* 0x000fe20003f06070 */
[----:B------:R-:W-:Y:S01]  /*0880*/  BSSY.RECONVERGENT B1, `(.L_x_7) ;  /* 0x000001b000017945 */ /* 0x000fe20003800200 */
[----:B------:R-:W-:Y:S02]  /*0890*/  LOP3.LUT R11, R8, 0x7, RZ, 0xc0, !PT ;  /* 0x00000007080b7812 */ /* 0x000fe400078ec0ff */
[----:B------:R-:W-:Y:S02]  /*08a0*/  ISETP.GE.U32.AND.EX P0, PT, RZ, RZ, PT, P0 ;  /* 0x000000ffff00720c */ /* 0x000fe40003f06100 */
[----:B------:R-:W-:-:S04]  /*08b0*/  ISETP.NE.U32.AND P1, PT, R11, RZ, PT ;  /* 0x000000ff0b00720c */ /* 0x000fc80003f25070 */
[----:B------:R-:W-:-:S07]  /*08c0*/  ISETP.NE.AND.EX P1, PT, RZ, RZ, PT, P1 ;  /* 0x000000ffff00720c */ /* 0x000fce0003f25310 */
[----:B------:R-:W-:Y:S06]  /*08d0*/  @!P0 BRA `(.L_x_8) ;  /* 0x0000000000548947 */ /* 0x000fec0003800000 */
[----:B------:R-:W0:Y:S02]  /*08e0*/  LDCU.64 UR4, c[0x0][0x380] ;  /* 0x00007000ff0477ac */ /* 0x000e240008000a00 */
[----:B0-----:R-:W-:-:S04]  /*08f0*/  LEA R2, P0, R7, UR4, 0x2 ;  /* 0x0000000407027c11 */ /* 0x001fc8000f8010ff */
[----:B------:R-:W-:-:S05]  /*0900*/  LEA.HI.X R3, R7, UR5, R6, 0x2, P0 ;  /* 0x0000000507037c11 */ /* 0x000fca00080f1406 */
[----:B------:R-:W2:Y:S04]  /*0910*/  LDG.E R9, desc[UR6][R2.64] ;  /* 0x0000000602097981 */ /* 0x000ea8000c1e1900 */
[----:B------:R-:W3:Y:S04]  /*0920*/  LDG.E R10, desc[UR6][R2.64+0x4] ;  /* 0x00000406020a7981 */ /* 0x000ee8000c1e1900 */
[----:B------:R-:W4:Y:S04]  /*0930*/  LDG.E R12, desc[UR6][R2.64+0x8] ;  /* 0x00000806020c7981 */ /* 0x000f28000c1e1900 */
[----:B------:R-:W5:Y:S04]  /*0940*/  LDG.E R14, desc[UR6][R2.64+0xc] ;  /* 0x00000c06020e7981 */ /* 0x000f68000c1e1900 */
[----:B------:R-:W5:Y:S04]  /*0950*/  LDG.E R16, desc[UR6][R2.64+0x10] ;  /* 0x0000100602107981 */ /* 0x000f68000c1e1900 */
[----:B------:R-:W5:Y:S04]  /*0960*/  LDG.E R18, desc[UR6][R2.64+0x14] ;  /* 0x0000140602127981 */ /* 0x000f68000c1e1900 */
[----:B------:R-:W5:Y:S04]  /*0970*/  LDG.E R20, desc[UR6][R2.64+0x18] ;  /* 0x0000180602147981 */ /* 0x000f68000c1e1900 */
[----:B------:R-:W5:Y:S01]  /*0980*/  LDG.E R22, desc[UR6][R2.64+0x1c] ;  /* 0x00001c0602167981 */ /* 0x000f62000c1e1900 */
[----:B------:R-:W-:-:S05]  /*0990*/  IADD3 R7, P0, PT, R7, 0x8, RZ ;  /* 0x0000000807077810 */ /* 0x000fca0007f1e0ff */
[----:B------:R-:W-:Y:S02]  /*09a0*/  IMAD.X R6, RZ, RZ, R6, P0 ;  /* 0x000000ffff067224 */ /* 0x000fe400000e0606 */
[----:B--2---:R-:W-:-:S04]  /*09b0*/  FADD R9, R4, R9 ;  /* 0x0000000904097221 */ /* 0x004fc80000000000 */
[----:B---3--:R-:W-:-:S04]  /*09c0*/  FADD R9, R9, R10 ;  /* 0x0000000a09097221 */ /* 0x008fc80000000000 */
[----:B----4-:R-:W-:-:S04]  /*09d0*/  FADD R9, R9, R12 ;  /* 0x0000000c09097221 */ /* 0x010fc80000000000 */
[----:B-----5:R-:W-:-:S04]  /*09e0*/  FADD R9, R9, R14 ;  /* 0x0000000e09097221 */ /* 0x020fc80000000000 */
[----:B------:R-:W-:-:S04]  /*09f0*/  FADD R9, R9, R16 ;  /* 0x0000001009097221 */ /* 0x000fc80000000000 */
[----:B------:R-:W-:-:S04]  /*0a00*/  FADD R9, R9, R18 ;  /* 0x0000001209097221 */ /* 0x000fc80000000000 */
[----:B------:R-:W-:-:S04]  /*0a10*/  FADD R9, R9, R20 ;  /* 0x0000001409097221 */ /* 0x000fc80000000000 */
[----:B------:R-:W-:-:S07]  /*0a20*/  FADD R4, R9, R22 ;  /* 0x0000001609047221 */ /* 0x000fce0000000000 */
.L_x_8:
[----:B------:R-:W-:Y:S05]  /*0a30*/  BSYNC.RECONVERGENT B1 ;  /* 0x0000000000017941 */ /* 0x000fea0003800200 */
.L_x_7:
[----:B------:R-:W-:Y:S05]  /*0a40*/  @!P1 BRA `(.L_x_3) ;  /* 0x0000000000889947 */ /* 0x000fea0003800000 */
[----:B------:R-:W-:-:S04]  /*0a50*/  ISETP.GE.U32.AND P0, PT, R11, 0x4, PT ;  /* 0x000000040b00780c */ /* 0x000fc80003f06070 */
[----:B------:R-:W-:-:S13]  /*0a60*/  ISETP.GE.U32.AND.EX P0, PT, RZ, RZ, PT, P0 ;  /* 0x000000ffff00720c */ /* 0x000fda0003f06100 */
[----:B------:R-:W0:Y:S02]  /*0a70*/  @P0 LDC.64 R2, c[0x0][0x380] ;  /* 0x0000e000ff020b82 */ /* 0x000e240000000a00 */
[----:B0-----:R-:W-:-:S04]  /*0a80*/  @P0 LEA R2, P1, R7, R2, 0x2 ;  /* 0x0000000207020211 */ /* 0x001fc800078210ff */
[----:B------:R-:W-:-:S05]  /*0a90*/  @P0 LEA.HI.X R3, R7, R3, R6, 0x2, P1 ;  /* 0x0000000307030211 */ /* 0x000fca00008f1406 */
[----:B------:R-:W2:Y:S04]  /*0aa0*/  @P0 LDG.E R9, desc[UR6][R2.64] ;  /* 0x0000000602090981 */ /* 0x000ea8000c1e1900 */
[----:B------:R-:W3:Y:S04]  /*0ab0*/  @P0 LDG.E R10, desc[UR6][R2.64+0x4] ;  /* 0x00000406020a0981 */ /* 0x000ee8000c1e1900 */
[----:B------:R-:W4:Y:S04]  /*0ac0*/  @P0 LDG.E R12, desc[UR6][R2.64+0x8] ;  /* 0x00000806020c0981 */ /* 0x000f28000c1e1900 */
[----:B------:R-:W5:Y:S01]  /*0ad0*/  @P0 LDG.E R14, desc[UR6][R2.64+0xc] ;  /* 0x00000c06020e0981 */ /* 0x000f62000c1e1900 */
[----:B------:R-:W-:-:S02]  /*0ae0*/  LOP3.LUT R8, R8, 0x3, RZ, 0xc0, !PT ;  /* 0x0000000308087812 */ /* 0x000fc400078ec0ff */
[----:B------:R-:W-:Y:S02]  /*0af0*/  @P0 IADD3 R7, P2, PT, R7, 0x4, RZ ;  /* 0x0000000407070810 */ /* 0x000fe40007f5e0ff */
[----:B------:R-:W-:-:S03]  /*0b00*/  ISETP.NE.U32.AND P1, PT, R8, RZ, PT ;  /* 0x000000ff0800720c */ /* 0x000fc60003f25070 */
[----:B------:R-:W-:Y:S01]  /*0b10*/  @P0 IMAD.X R6, RZ, RZ, R6, P2 ;  /* 0x000000ffff060224 */ /* 0x000fe200010e0606 */
[----:B------:R-:W-:Y:S01]  /*0b20*/  ISETP.NE.AND.EX P1, PT, RZ, RZ, PT, P1 ;  /* 0x000000ffff00720c */ /* 0x000fe20003f25310 */
[----:B--2---:R-:W-:-:S04]  /*0b30*/  @P0 FADD R9, R4, R9 ;  /* 0x0000000904090221 */ /* 0x004fc80000000000 */
[----:B---3--:R-:W-:-:S04]  /*0b40*/  @P0 FADD R9, R9, R10 ;  /* 0x0000000a09090221 */ /* 0x008fc80000000000 */
[----:B----4-:R-:W-:-:S04]  /*0b50*/  @P0 FADD R9, R9, R12 ;  /* 0x0000000c09090221 */ /* 0x010fc80000000000 */
[----:B-----5:R-:W-:Y:S01]  /*0b60*/  @P0 FADD R4, R9, R14 ;  /* 0x0000000e09040221 */ /* 0x020fe20000000000 */
[----:B------:R-:W-:Y:S06]  /*0b70*/  @!P1 BRA `(.L_x_3) ;  /* 0x00000000003c9947 */ /* 0x000fec0003800000 */
[----:B------:R-:W0:Y:S01]  /*0b80*/  LDCU.64 UR4, c[0x0][0x380] ;  /* 0x00007000ff0477ac */ /* 0x000e220008000a00 */
[----:B------:R-:W-:-:S05]  /*0b90*/  IADD3 R8, P1, PT, RZ, -R8, RZ ;  /* 0x80000008ff087210 */ /* 0x000fca0007f3e0ff */
[----:B------:R-:W-:Y:S01]  /*0ba0*/  IMAD.X R9, RZ, RZ, -0x1, P1 ;  /* 0xffffffffff097424 */ /* 0x000fe200008e06ff */
[----:B0-----:R-:W-:-:S04]  /*0bb0*/  LEA R2, P0, R7, UR4, 0x2 ;  /* 0x0000000407027c11 */ /* 0x001fc8000f8010ff */
[----:B------:R-:W-:-:S09]  /*0bc0*/  LEA.HI.X R7, R7, UR5, R6, 0x2, P0 ;  /* 0x0000000507077c11 */ /* 0x000fd200080f1406 */
.L_x_9:
[----:B------:R-:W-:-:S06]  /*0bd0*/  IMAD.MOV.U32 R3, RZ, RZ, R7 ;  /* 0x000000ffff037224 */ /* 0x000fcc00078e0007 */
[----:B------:R0:W2:Y:S01]  /*0be0*/  LDG.E R3, desc[UR6][R2.64] ;  /* 0x0000000602037981 */ /* 0x0000a2000c1e1900 */
[----:B------:R-:W-:-:S04]  /*0bf0*/  IADD3 R8, P0, PT, R8, 0x1, RZ ;  /* 0x0000000108087810 */ /* 0x000fc80007f1e0ff */
[----:B------:R-:W-:Y:S02]  /*0c00*/  IADD3.X R9, PT, PT, RZ, R9, RZ, P0, !PT ;  /* 0x00000009ff097210 */ /* 0x000fe400007fe4ff */
[----:B------:R-:W-:Y:S02]  /*0c10*/  ISETP.NE.U32.AND P0, PT, R8, RZ, PT ;  /* 0x000000ff0800720c */ /* 0x000fe40003f05070 */
[----:B0-----:R-:W-:Y:S02]  /*0c20*/  IADD3 R2, P1, PT, R2, 0x4, RZ ;  /* 0x0000000402027810 */ /* 0x001fe40007f3e0ff */
[----:B------:R-:W-:-:S03]  /*0c30*/  ISETP.NE.AND.EX P0, PT, R9, RZ, PT, P0 ;  /* 0x000000ff0900720c */ /* 0x000fc60003f05300 */
[----:B------:R-:W-:Y:S02]  /*0c40*/  IMAD.X R7, RZ, RZ, R7, P1 ;  /* 0x000000ffff077224 */ /* 0x000fe400008e0607 */
[----:B--2---:R-:W-:-:S08]  /*0c50*/  FADD R4, R3, R4 ;  /* 0x0000000403047221 */ /* 0x004fd00000000000 */
[----:B------:R-:W-:Y:S05]  /*0c60*/  @P0 BRA `(.L_x_9) ;  /* 0xfffffffc00d80947 */ /* 0x000fea000383ffff */
.L_x_3:
[----:B------:R-:W-:Y:S05]  /*0c70*/  BSYNC.RECONVERGENT B0 ;  /* 0x0000000000007941 */ /* 0x000fea0003800200 */
.L_x_2:
[----:B------:R-:W0:Y:S01]  /*0c80*/  S2UR UR5, SR_CgaCtaId ;  /* 0x00000000000579c3 */ /* 0x000e220000008800 */
[----:B------:R-:W-:Y:S01]  /*0c90*/  UMOV UR4, 0x400 ;  /* 0x0000040000047882 */ /* 0x000fe20000000000 */
[----:B------:R-:W-:Y:S02]  /*0ca0*/  ISETP.GE.U32.AND P0, PT, R5, 0x2, PT ;  /* 0x000000020500780c */ /* 0x000fe40003f06070 */
[----:B------:R-:W-:Y:S01]  /*0cb0*/  ISETP.NE.AND P1, PT, R0, RZ, PT ;  /* 0x000000ff0000720c */ /* 0x000fe20003f25270 */
[----:B0-----:R-:W-:-:S06]  /*0cc0*/  ULEA UR4, UR5, UR4, 0x18 ;  /* 0x0000000405047291 */ /* 0x001fcc000f8ec0ff */
[----:B------:R-:W-:-:S05]  /*0cd0*/  LEA R3, R0, UR4, 0x2 ;  /* 0x0000000400037c11 */ /* 0x000fca000f8e10ff */
[----:B------:R0:W-:Y:S01]  /*0ce0*/  STS [R3], R4 ;  /* 0x0000000403007388 */ /* 0x0001e20000000800 */
[----:B------:R-:W-:Y:S06]  /*0cf0*/  BAR.SYNC.DEFER_BLOCKING 0x0 ;  /* 0x0000000000007b1d */ /* 0x000fec0000010000 */
[----:B------:R-:W-:Y:S05]  /*0d00*/  @!P0 BRA `(.L_x_10) ;  /* 0x00000000002c8947 */ /* 0x000fea0003800000 */
.L_x_11:
[----:B------:R-:W-:-:S04]  /*0d10*/  SHF.R.U32.HI R6, RZ, 0x1, R5 ;  /* 0x00000001ff067819 */ /* 0x000fc80000011605 */
[----:B------:R-:W-:-:S13]  /*0d20*/  ISETP.GE.U32.AND P0, PT, R0, R6, PT ;  /* 0x000000060000720c */ /* 0x000fda0003f06070 */
[----:B------:R-:W-:Y:S01]  /*0d30*/  @!P0 IMAD R2, R6, 0x4, R3 ;  /* 0x0000000406028824 */ /* 0x000fe200078e0203 */
[----:B------:R-:W-:Y:S05]  /*0d40*/  @!P0 LDS R7, [R3] ;  /* 0x0000000003078984 */ /* 0x000fea0000000800 */
[----:B------:R-:W0:Y:S02]  /*0d50*/  @!P0 LDS R2, [R2] ;  /* 0x0000000002028984 */ /* 0x000e240000000800 */
[----:B0-----:R-:W-:-:S05]  /*0d60*/  @!P0 FADD R4, R2, R7 ;  /* 0x0000000702048221 */ /* 0x001fca0000000000 */
[----:B------:R1:W-:Y:S01]  /*0d70*/  @!P0 STS [R3], R4 ;  /* 0x0000000403008388 */ /* 0x0003e20000000800 */
[----:B------:R-:W-:Y:S01]  /*0d80*/  BAR.SYNC.DEFER_BLOCKING 0x0 ;  /* 0x0000000000007b1d */ /* 0x000fe20000010000 */
[----:B------:R-:W-:Y:S01]  /*0d90*/  ISETP.GT.U32.AND P0, PT, R5, 0x3, PT ;  /* 0x000000030500780c */ /* 0x000fe20003f04070 */
[----:B------:R-:W-:-:S12]  /*0da0*/  IMAD.MOV.U32 R5, RZ, RZ, R6 ;  /* 0x000000ffff057224 */ /* 0x000fd800078e0006 */
[----:B-1----:R-:W-:Y:S05]  /*0db0*/  @P0 BRA `(.L_x_11) ;  /* 0xfffffffc00d40947 */ /* 0x002fea000383ffff */
.L_x_10:
[----:B------:R-:W-:Y:S05]  /*0dc0*/  @P1 EXIT ;  /* 0x000000000000194d */ /* 0x000fea0003800000 */
[----:B------:R-:W1:Y:S01]  /*0dd0*/  S2UR UR5, SR_CgaCtaId ;  /* 0x00000000000579c3 */ /* 0x000e620000008800 */
[----:B------:R-:W-:-:S07]  /*0de0*/  UMOV UR4, 0x400 ;  /* 0x0000040000047882 */ /* 0x000fce0000000000 */
[----:B0-----:R-:W0:Y:S01]  /*0df0*/  LDC.64 R2, c[0x0][0x390] ;  /* 0x0000e400ff027b82 */ /* 0x001e220000000a00 */
[----:B-1----:R-:W-:-:S09]  /*0e00*/  ULEA UR4, UR5, UR4, 0x18 ;  /* 0x0000000405047291 */ /* 0x002fd2000f8ec0ff */
[----:B------:R-:W0:Y:S04]  /*0e10*/  LDS R5, [UR4] ;  /* 0x00000004ff057984 */ /* 0x000e280008000800 */
[----:B0-----:R-:W-:Y:S01]  /*0e20*/  REDG.E.ADD.F32.FTZ.RN.STRONG.GPU desc[UR6][R2.64], R5 ;  /* 0x00000005020079a6 */ /* 0x001fe2000c12f306 */
[----:B------:R-:W-:Y:S05]  /*0e30*/  EXIT ;  /* 0x000000000000794d */ /* 0x000fea0003800000 */
        .weak           $__internal_0_$__cuda_sm20_div_u64
        .type           $__internal_0_$__cuda_sm20_div_u64,@function
        .size           $__internal_0_$__cuda_sm20_div_u64,(.L_x_38 - $__internal_0_$__cuda_sm20_div_u64)
$__internal_0_$__cuda_sm20_div_u64:
[----:B------:R-:W0:Y:S08]  /*0e40*/  I2F.U64.RP R12, R2 ;  /* 0x00000002000c7312 */ /* 0x000e300000309000 */
[----:B0-----:R-:W0:Y:S02]  /*0e50*/  MUFU.RCP R12, R12 ;  /* 0x0000000c000c7308 */ /* 0x001e240000001000 */
[----:B0-----:R-:W-:-:S06]  /*0e60*/  VIADD R8, R12, 0x1ffffffe ;  /* 0x1ffffffe0c087836 */ /* 0x001fcc0000000000 */
[----:B------:R-:W0:Y:S02]  /*0e70*/  F2I.U64.TRUNC R8, R8 ;  /* 0x0000000800087311 */ /* 0x000e24000020d800 */
[----:B0-----:R-:W-:-:S04]  /*0e80*/  IMAD.WIDE.U32 R10, R8, R2, RZ ;  /* 0x00000002080a7225 */ /* 0x001fc800078e00ff */
[----:B------:R-:W-:Y:S01]  /*0e90*/  IMAD R11, R8, R3, R11 ;  /* 0x00000003080b7224 */ /* 0x000fe200078e020b */
[----:B------:R-:W-:-:S03]  /*0ea0*/  IADD3 R13, P0, PT, RZ, -R10, RZ ;  /* 0x8000000aff0d7210 */ /* 0x000fc60007f1e0ff */
[----:B------:R-:W-:Y:S02]  /*0eb0*/  IMAD R11, R9, R2, R11 ;  /* 0x00000002090b7224 */ /* 0x000fe400078e020b */
[----:B------:R-:W-:-:S03]  /*0ec0*/  IMAD.HI.U32 R10, R8, R13, RZ ;  /* 0x0000000d080a7227 */ /* 0x000fc600078e00ff */
[----:B------:R-:W-:Y:S01]  /*0ed0*/  IADD3.X R15, PT, PT, RZ, ~R11, RZ, P0, !PT ;  /* 0x8000000bff0f7210 */ /* 0x000fe200007fe4ff */
[----:B------:R-:W-:-:S04]  /*0ee0*/  IMAD.MOV.U32 R11, RZ, RZ, R8 ;  /* 0x000000ffff0b7224 */ /* 0x000fc800078e0008 */
[----:B------:R-:W-:-:S04]  /*0ef0*/  IMAD.WIDE.U32 R10, P0, R8, R15, R10 ;  /* 0x0000000f080a7225 */ /* 0x000fc8000780000a */
[C---:B------:R-:W-:Y:S02]  /*0f00*/  IMAD R17, R9.reuse, R15, RZ ;  /* 0x0000000f09117224 */ /* 0x040fe400078e02ff */
[----:B------:R-:W-:-:S04]  /*0f10*/  IMAD.HI.U32 R10, P1, R9, R13, R10 ;  /* 0x0000000d090a7227 */ /* 0x000fc8000782000a */
[----:B------:R-:W-:Y:S01]  /*0f20*/  IMAD.HI.U32 R15, R9, R15, RZ ;  /* 0x0000000f090f7227 */ /* 0x000fe200078e00ff */
[----:B------:R-:W-:-:S03]  /*0f30*/  IADD3 R11, P2, PT, R17, R10, RZ ;  /* 0x0000000a110b7210 */ /* 0x000fc60007f5e0ff */
[----:B------:R-:W-:Y:S02]  /*0f40*/  IMAD.X R10, R15, 0x1, R9, P0 ;  /* 0x000000010f0a7824 */ /* 0x000fe400000e0609 */
[----:B------:R-:W-:-:S03]  /*0f50*/  IMAD.WIDE.U32 R8, R11, R2, RZ ;  /* 0x000000020b087225 */ /* 0x000fc600078e00ff */
[----:B------:R-:W-:Y:S01]  /*0f60*/  IADD3.X R13, PT, PT, RZ, RZ, R10, P2, P1 ;  /* 0x000000ffff0d7210 */ /* 0x000fe200017e240a */
[----:B------:R-:W-:Y:S01]  /*0f70*/  IMAD R9, R11, R3, R9 ;  /* 0x000000030b097224 */ /* 0x000fe200078e0209 */
[----:B------:R-:W-:-:S03]  /*0f80*/  IADD3 R15, P0, PT, RZ, -R8, RZ ;  /* 0x80000008ff0f7210 */ /* 0x000fc60007f1e0ff */
[----:B------:R-:W-:Y:S02]  /*0f90*/  IMAD R9, R13, R2, R9 ;  /* 0x000000020d097224 */ /* 0x000fe400078e0209 */
[----:B------:R-:W-:-:S04]  /*0fa0*/  IMAD.HI.U32 R10, R11, R15, RZ ;  /* 0x0000000f0b0a7227 */ /* 0x000fc800078e00ff */
[----:B------:R-:W-:Y:S02]  /*0fb0*/  IMAD.X R8, RZ, RZ, ~R9, P0 ;  /* 0x000000ffff087224 */ /* 0x000fe400000e0e09 */
[----:B------:R-:W-:Y:S02]  /*0fc0*/  HFMA2 R9, -RZ, RZ, 0, 0 ;  /* 0x00000000ff097431 */ /* 0x000fe400000001ff */
[----:B------:R-:W-:-:S04]  /*0fd0*/  IMAD.WIDE.U32 R10, P0, R11, R8, R10 ;  /* 0x000000080b0a7225 */ /* 0x000fc8000780000a */
[C---:B------:R-:W-:Y:S02]  /*0fe0*/  IMAD R12, R13.reuse, R8, RZ ;  /* 0x000000080d0c7224 */ /* 0x040fe400078e02ff */
[----:B------:R-:W-:-:S04]  /*0ff0*/  IMAD.HI.U32 R11, P1, R13, R15, R10 ;  /* 0x0000000f0d0b7227 */ /* 0x000fc8000782000a */
[----:B------:R-:W-:Y:S01]  /*1000*/  IMAD.HI.U32 R8, R13, R8, RZ ;  /* 0x000000080d087227 */ /* 0x000fe200078e00ff */
[----:B------:R-:W-:-:S03]  /*1010*/  IADD3 R11, P2, PT, R12, R11, RZ ;  /* 0x0000000b0c0b7210 */ /* 0x000fc60007f5e0ff */
[----:B------:R-:W-:Y:S02]  /*1020*/  IMAD.X R13, R8, 0x1, R13, P0 ;  /* 0x00000001080d7824 */ /* 0x000fe400000e060d */
[----:B------:R-:W-:-:S03]  /*1030*/  IMAD.HI.U32 R8, R11, R7, RZ ;  /* 0x000000070b087227 */ /* 0x000fc600078e00ff */
[----:B------:R-:W-:Y:S01]  /*1040*/  IADD3.X R13, PT, PT, RZ, RZ, R13, P2, P1 ;  /* 0x000000ffff0d7210 */ /* 0x000fe200017e240d */
[----:B------:R-:W-:-:S04]  /*1050*/  IMAD.WIDE.U32 R8, R11, R4, R8 ;  /* 0x000000040b087225 */ /* 0x000fc800078e0008 */
[C---:B------:R-:W-:Y:S02]  /*1060*/  IMAD R11, R13.reuse, R4, RZ ;  /* 0x000000040d0b7224 */ /* 0x040fe400078e02ff */
[----:B------:R-:W-:-:S04]  /*1070*/  IMAD.HI.U32 R8, P0, R13, R7, R8 ;  /* 0x000000070d087227 */ /* 0x000fc80007800008 */
[----:B------:R-:W-:Y:S01]  /*1080*/  IMAD.HI.U32 R10, R13, R4, RZ ;  /* 0x000000040d0a7227 */ /* 0x000fe200078e00ff */
[----:B------:R-:W-:-:S03]  /*1090*/  IADD3 R11, P1, PT, R11, R8, RZ ;  /* 0x000000080b0b7210 */ /* 0x000fc60007f3e0ff */
[----:B------:R-:W-:Y:S02]  /*10a0*/  IMAD.X R10, RZ, RZ, R10, P0 ;  /* 0x000000ffff0a7224 */ /* 0x000fe400000e060a */
[----:B------:R-:W-:-:S04]  /*10b0*/  IMAD.WIDE.U32 R8, R11, R2, RZ ;  /* 0x000000020b087225 */ /* 0x000fc800078e00ff */
[----:B------:R-:W-:Y:S01]  /*10c0*/  IMAD.X R13, RZ, RZ, R10, P1 ;  /* 0x000000ffff0d7224 */ /* 0x000fe200008e060a */
[----:B------:R-:W-:Y:S01]  /*10d0*/  IADD3 R17, P1, PT, -R8, R7, RZ ;  /* 0x0000000708117210 */ /* 0x000fe20007f3e1ff */
[C---:B------:R-:W-:Y:S01]  /*10e0*/  IMAD R9, R11.reuse, R3, R9 ;  /* 0x000000030b097224 */ /* 0x040fe200078e0209 */
[----:B------:R-:W-:Y:S02]  /*10f0*/  IADD3 R8, P2, PT, R11, 0x1, RZ ;  /* 0x000000010b087810 */ /* 0x000fe40007f5e0ff */
[-C--:B------:R-:W-:Y:S01]  /*1100*/  ISETP.GE.U32.AND P0, PT, R17, R2.reuse, PT ;  /* 0x000000021100720c */ /* 0x080fe20003f06070 */
[----:B------:R-:W-:Y:S01]  /*1110*/  IMAD R9, R13, R2, R9 ;  /* 0x000000020d097224 */ /* 0x000fe200078e0209 */
[----:B------:R-:W-:-:S03]  /*1120*/  IADD3.X R10, PT, PT, RZ, R13, RZ, P2, !PT ;  /* 0x0000000dff0a7210 */ /* 0x000fc600017fe4ff */
[----:B------:R-:W-:Y:S01]  /*1130*/  IMAD.X R14, R4, 0x1, ~R9, P1 ;  /* 0x00000001040e7824 */ /* 0x000fe200008e0e09 */
[----:B------:R-:W-:-:S04]  /*1140*/  IADD3 R15, P1, PT, -R2, R17, RZ ;  /* 0x00000011020f7210 */ /* 0x000fc80007f3e1ff */
[C---:B------:R-:W-:Y:S01]  /*1150*/  ISETP.GE.U32.AND.EX P0, PT, R14.reuse, R3, PT, P0 ;  /* 0x000000030e00720c */ /* 0x040fe20003f06100 */
[----:B------:R-:W-:Y:S01]  /*1160*/  IMAD.X R12, R14, 0x1, ~R3, P1 ;  /* 0x000000010e0c7824 */ /* 0x000fe200008e0e03 */
[----:B------:R-:W-:Y:S02]  /*1170*/  ISETP.NE.U32.AND P1, PT, R2, RZ, PT ;  /* 0x000000ff0200720c */ /* 0x000fe40003f25070 */
[----:B------:R-:W-:Y:S02]  /*1180*/  SEL R9, R8, R11, P0 ;  /* 0x0000000b08097207 */ /* 0x000fe40000000000 */
[----:B------:R-:W-:Y:S02]  /*1190*/  SEL R15, R15, R17, P0 ;  /* 0x000000110f0f7207 */ /* 0x000fe40000000000 */
[----:B------:R-:W-:Y:S02]  /*11a0*/  SEL R8, R10, R13, P0 ;  /* 0x0000000d0a087207 */ /* 0x000fe40000000000 */
[----:B------:R-:W-:-:S02]  /*11b0*/  IADD3 R10, P2, PT, R9, 0x1, RZ ;  /* 0x00000001090a7810 */ /* 0x000fc40007f5e0ff */
[----:B------:R-:W-:Y:S02]  /*11c0*/  SEL R12, R12, R14, P0 ;  /* 0x0000000e0c0c7207 */ /* 0x000fe40000000000 */
[----:B------:R-:W-:Y:S01]  /*11d0*/  ISETP.GE.U32.AND P0, PT, R15, R2, PT ;  /* 0x000000020f00720c */ /* 0x000fe20003f06070 */
[----:B------:R-:W-:Y:S01]  /*11e0*/  IMAD.X R11, RZ, RZ, R8, P2 ;  /* 0x000000ffff0b7224 */ /* 0x000fe200010e0608 */
[----:B------:R-:W-:Y:S02]  /*11f0*/  ISETP.NE.AND.EX P1, PT, R3, RZ, PT, P1 ;  /* 0x000000ff0300720c */ /* 0x000fe40003f25310 */
[----:B------:R-:W-:-:S04]  /*1200*/  ISETP.GE.U32.AND.EX P0, PT, R12, R3, PT, P0 ;  /* 0x000000030c00720c */ /* 0x000fc80003f06100 */
[----:B------:R-:W-:Y:S01]  /*1210*/  SEL R10, R10, R9, P0 ;  /* 0x000000090a0a7207 */ /* 0x000fe20000000000 */
[----:B------:R-:W-:Y:S01]  /*1220*/  IMAD.MOV.U32 R9, RZ, RZ, 0x0 ;  /* 0x00000000ff097424 */ /* 0x000fe200078e00ff */
[----:B------:R-:W-:Y:S01]  /*1230*/  SEL R11, R11, R8, P0 ;  /* 0x000000080b0b7207 */ /* 0x000fe20000000000 */
[----:B------:R-:W-:Y:S01]  /*1240*/  IMAD.MOV.U32 R8, RZ, RZ, R6 ;  /* 0x000000ffff087224 */ /* 0x000fe200078e0006 */
[----:B------:R-:W-:Y:S02]  /*1250*/  SEL R10, R10, 0xffffffff, P1 ;  /* 0xffffffff0a0a7807 */ /* 0x000fe40000800000 */
[----:B------:R-:W-:Y:S01]  /*1260*/  SEL R11, R11, 0xffffffff, P1 ;  /* 0xffffffff0b0b7807 */ /* 0x000fe20000800000 */
[----:B------:R-:W-:Y:S06]  /*1270*/  RET.REL.NODEC R8 `(_Z9sum_arrayPKfmPf) ;  /* 0xffffffec08607950 */ /* 0x000fec0003c3ffff */
.L_x_12:
[----:B------:R-:W-:-:S00]  /*1280*/  BRA `(.L_x_12) ;  /* 0xfffffffc00fc7947 */ /* 0x000fc0000383ffff */
[----:B------:R-:W-:-:S00]  /*1290*/  NOP ;  /* 0x0000000000007918 */ /* 0x000fc00000000000 */
        /* <DEDUP_REMOVED lines=14> */
.L_x_38:


//--------------------- .text._Z10initializePfm   --------------------------
	.section	.text._Z10initializePfm,"ax",@progbits
	.align	128
        .global         _Z10initializePfm
        .type           _Z10initializePfm,@function
        .size           _Z10initializePfm,(.L_x_39 - _Z10initializePfm)
        .other          _Z10initializePfm,@"STO_CUDA_ENTRY STV_DEFAULT"
_Z10initializePfm:
.text._Z10initializePfm:
[----:B------:R-:W-:Y:S01]  /*0000*/  LDC R1, c[0x0][0x37c] ;  /* 0x0000df00ff017b82 */ /* 0x000fe20000000800 */
[----:B------:R-:W0:Y:S07]  /*0010*/  LDCU UR5, c[0x0][0x360] ;  /* 0x00006c00ff0577ac */ /* 0x000e2e0008000800 */
[----:B------:R-:W0:Y:S08]  /*0020*/  LDC R0, c[0x0][0x370] ;  /* 0x0000dc00ff007b82 */ /* 0x000e300000000800 */
[----:B------:R-:W1:Y:S08]  /*0030*/  LDC.64 R6, c[0x0][0x388] ;  /* 0x0000e200ff067b82 */ /* 0x000e700000000a00 */
[----:B------:R-:W2:Y:S01]  /*0040*/  S2UR UR4, SR_CTAID.X ;  /* 0x00000000000479c3 */ /* 0x000ea20000002500 */
[----:B0-----:R-:W-:-:S05]  /*0050*/  IMAD R0, R0, UR5, RZ ;  /* 0x0000000500007c24 */ /* 0x001fca000f8e02ff */
[----:B------:R-:W-:Y:S02]  /*0060*/  SHF.R.S32.HI R3, RZ, 0x1f, R0 ;  /* 0x0000001fff037819 */ /* 0x000fe40000011400 */
[----:B-1----:R-:W-:-:S04]  /*0070*/  IADD3 R5, P0, PT, R0, R6, RZ ;  /* 0x0000000600057210 */ /* 0x002fc80007f1e0ff */
[----:B------:R-:W-:-:S04]  /*0080*/  IADD3 R5, P1, PT, R5, -0x1, RZ ;  /* 0xffffffff05057810 */ /* 0x000fc80007f3e0ff */
[----:B------:R-:W-:Y:S01]  /*0090*/  IADD3.X R2, PT, PT, R3, -0x1, R7, P1, P0 ;  /* 0xffffffff03027810 */ /* 0x000fe20000fe0407 */
[----:B--2---:R-:W-:-:S03]  /*00a0*/  UIMAD UR4, UR4, UR5, URZ ;  /* 0x00000005040472a4 */ /* 0x004fc6000f8e02ff */
[----:B------:R-:W-:-:S04]  /*00b0*/  LOP3.LUT R4, R2, R3, RZ, 0xfc, !PT ;  /* 0x0000000302047212 */ /* 0x000fc800078efcff */
[----:B------:R-:W-:-:S13]  /*00c0*/  ISETP.NE.U32.AND P0, PT, R4, RZ, PT ;  /* 0x000000ff0400720c */ /* 0x000fda0003f05070 */
[----:B------:R-:W-:Y:S05]  /*00d0*/  @P0 BRA `(.L_x_13) ;  /* 0x0000000000500947 */ /* 0x000fea0003800000 */
        /* <DEDUP_REMOVED lines=13> */
[----:B------:R-:W-:Y:S02]  /*01b0*/  @P0 IMAD.IADD R7, R7, 0x1, -R0 ;  /* 0x0000000107070824 */ /* 0x000fe400078e0a00 */
[----:B------:R-:W-:-:S03]  /*01c0*/  @P0 VIADD R6, R6, 0x1 ;  /* 0x0000000106060836 */ /* 0x000fc60000000000 */
[----:B------:R-:W-:Y:S01]  /*01d0*/  ISETP.GE.U32.AND P1, PT, R7, R0, PT ;  /* 0x000000000700720c */ /* 0x000fe20003f26070 */
[----:B------:R-:W-:-:S12]  /*01e0*/  IMAD.MOV.U32 R7, RZ, RZ, RZ ;  /* 0x000000ffff077224 */ /* 0x000fd800078e00ff */
[----:B------:R-:W-:Y:S01]  /*01f0*/  @P1 VIADD R6, R6, 0x1 ;  /* 0x0000000106061836 */ /* 0x000fe20000000000 */
[----:B------:R-:W-:Y:S01]  /*0200*/  @!P2 LOP3.LUT R6, RZ, R0, RZ, 0x33, !PT ;  /* 0x00000000ff06a212 */ /* 0x000fe200078e33ff */
[----:B------:R-:W-:Y:S06]  /*0210*/  BRA `(.L_x_14) ;  /* 0x0000000000107947 */ /* 0x000fec0003800000 */
.L_x_13:
[----:B------:R-:W-:-:S07]  /*0220*/  MOV R4, 0x240 ;  /* 0x0000024000047802 */ /* 0x000fce0000000f00 */
[----:B------:R-:W-:Y:S05]  /*0230*/  CALL.REL.NOINC `($__internal_1_$__cuda_sm20_div_u64) ;  /* 0x0000000c00287944 */ /* 0x000fea0003c00000 */
[----:B------:R-:W-:Y:S02]  /*0240*/  IMAD.MOV.U32 R6, RZ, RZ, R8 ;  /* 0x000000ffff067224 */ /* 0x000fe400078e0008 */
[----:B------:R-:W-:-:S07]  /*0250*/  IMAD.MOV.U32 R7, RZ, RZ, R9 ;  /* 0x000000ffff077224 */ /* 0x000fce00078e0009 */
.L_x_14:
[----:B------:R-:W0:Y:S01]  /*0260*/  S2R R4, SR_TID.X ;  /* 0x0000000000047919 */ /* 0x000e220000002100 */
[----:B------:R-:W-:Y:S01]  /*0270*/  ISETP.GE.U32.AND P0, PT, R5, R0, PT ;  /* 0x000000000500720c */ /* 0x000fe20003f06070 */
[----:B------:R-:W1:Y:S03]  /*0280*/  LDCU.64 UR6, c[0x0][0x388] ;  /* 0x00007100ff0677ac */ /* 0x000e660008000a00 */
[----:B------:R-:W-:-:S04]  /*0290*/  ISETP.GE.U32.AND.EX P0, PT, R2, R3, PT, P0 ;  /* 0x000000030200720c */ /* 0x000fc80003f06100 */
[----:B------:R-:W-:Y:S02]  /*02a0*/  SEL R3, R7, RZ, P0 ;  /* 0x000000ff07037207 */ /* 0x000fe40000000000 */
[----:B------:R-:W-:Y:S01]  /*02b0*/  SEL R7, R6, 0x1, P0 ;  /* 0x0000000106077807 */ /* 0x000fe20000000000 */
[----:B0-----:R-:W-:-:S04]  /*02c0*/  VIADD R2, R4, UR4 ;  /* 0x0000000404027c36 */ /* 0x001fc80008000000 */
[----:B------:R-:W-:-:S04]  /*02d0*/  VIADD R4, R2, 0x1 ;  /* 0x0000000102047836 */ /* 0x000fc80000000000 */
[-C--:B------:R-:W-:Y:S01]  /*02e0*/  IMAD R6, R3, R4.reuse, RZ ;  /* 0x0000000403067224 */ /* 0x080fe200078e02ff */
[----:B------:R-:W-:Y:S01]  /*02f0*/  SHF.R.S32.HI R0, RZ, 0x1f, R4 ;  /* 0x0000001fff007819 */ /* 0x000fe20000011404 */
        /* <DEDUP_REMOVED lines=8> */
[----:B------:R-:W-:-:S03]  /*0380*/  IMAD R9, R0, R7, R6 ;  /* 0x0000000700097224 */ /* 0x000fc600078e0206 */
[----:B------:R-:W-:Y:S01]  /*0390*/  SEL R7, R4, UR6, P0 ;  /* 0x0000000604077c07 */ /* 0x000fe20008000000 */
[----:B------:R-:W-:Y:S01]  /*03a0*/  IMAD.IADD R6, R3, 0x1, R9 ;  /* 0x0000000103067824 */ /* 0x000fe200078e0209 */
[----:B------:R-:W-:Y:S02]  /*03b0*/  SEL R5, R5, UR7, P0 ;  /* 0x0000000705057c07 */ /* 0x000fe40008000000 */
[----:B------:R-:W-:-:S04]  /*03c0*/  ISETP.GT.U32.AND P0, PT, R7, R2, PT ;  /* 0x000000020700720c */ /* 0x000fc80003f04070 */
[----:B------:R-:W-:-:S13]  /*03d0*/  ISETP.GT.U32.AND.EX P0, PT, R5, R6, PT, P0 ;  /* 0x000000060500720c */ /* 0x000fda0003f04100 */
[----:B------:R-:W-:Y:S05]  /*03e0*/  @!P0 EXIT ;  /* 0x000000000000894d */ /* 0x000fea0003800000 */
[----:B------:R-:W-:Y:S01]  /*03f0*/  IADD3 R0, P0, PT, R2, 0x1, RZ ;  /* 0x0000000102007810 */ /* 0x000fe20007f1e0ff */
[----:B------:R-:W0:Y:S01]  /*0400*/  LDCU.64 UR12, c[0x0][0x380] ;  /* 0x00007000ff0c77ac */ /* 0x000e220008000a00 */
[----:B------:R-:W-:Y:S01]  /*0410*/  BSSY.RECONVERGENT B0, `(.L_x_15) ;  /* 0x000003d000007945 */ /* 0x000fe20003800200 */
[----:B------:R-:W-:Y:S01]  /*0420*/  IMAD.MOV.U32 R4, RZ, RZ, R2 ;  /* 0x000000ffff047224 */ /* 0x000fe200078e0002 */
[----:B------:R-:W-:Y:S01]  /*0430*/  ISETP.GT.U32.AND P1, PT, R7, R0, PT ;  /* 0x000000000700720c */ /* 0x000fe20003f24070 */
[----:B------:R-:W-:Y:S01]  /*0440*/  IMAD.X R8, RZ, RZ, R6, P0 ;  /* 0x000000ffff087224 */ /* 0x000fe200000e0606 */
[----:B------:R-:W1:Y:S04]  /*0450*/  LDCU.64 UR8, c[0x0][0x358] ;  /* 0x00006b00ff0877ac */ /* 0x000e680008000a00 */
[----:B------:R-:W-:Y:S01]  /*0460*/  ISETP.GT.U32.AND.EX P1, PT, R5, R8, PT, P1 ;  /* 0x000000080500720c */ /* 0x000fe20003f24110 */
[----:B------:R-:W-:-:S03]  /*0470*/  ULOP3.LUT UR4, UR6, 0x1, URZ, 0xc0, !UPT ;  /* 0x0000000106047892 */ /* 0x000fc6000f8ec0ff */
[----:B------:R-:W-:Y:S02]  /*0480*/  SEL R13, R7, R0, P1 ;  /* 0x00000000070d7207 */ /* 0x000fe40000800000 */
[----:B------:R-:W-:-:S03]  /*0490*/  SEL R21, R5, R8, P1 ;  /* 0x0000000805157207 */ /* 0x000fc60000800000 */
[----:B------:R-:W-:Y:S01]  /*04a0*/  IMAD.IADD R0, R13, 0x1, -R2 ;  /* 0x000000010d007824 */ /* 0x000fe200078e0a02 */
[----:B0-----:R-:W-:-:S04]  /*04b0*/  ULEA UR10, UP0, UR6, UR12, 0x2 ;  /* 0x0000000c060a7291 */ /* 0x001fc8000f8010ff */
[----:B------:R-:W-:Y:S01]  /*04c0*/  LOP3.LUT R11, R0, 0x3, RZ, 0xc0, !PT ;  /* 0x00000003000b7812 */ /* 0x000fe200078ec0ff */
[----:B------:R-:W-:Y:S01]  /*04d0*/  ULEA.HI.X UR5, UR6, UR13, UR7, 0x2, UP0 ;  /* 0x0000000d06057291 */ /* 0x000fe200080f1407 */
[----:B------:R-:W-:Y:S02]  /*04e0*/  IMAD.U32 R14, RZ, RZ, UR10 ;  /* 0x0000000aff0e7e24 */ /* 0x000fe4000f8e00ff */
[----:B------:R-:W-:Y:S01]  /*04f0*/  ISETP.NE.U32.AND P0, PT, R11, RZ, PT ;  /* 0x000000ff0b00720c */ /* 0x000fe20003f05070 */
[----:B------:R-:W-:Y:S02]  /*0500*/  IMAD.MOV.U32 R0, RZ, RZ, R6 ;  /* 0x000000ffff007224 */ /* 0x000fe400078e0006 */
[----:B------:R-:W-:Y:S01]  /*0510*/  IMAD.U32 R15, RZ, RZ, UR5 ;  /* 0x00000005ff0f7e24 */ /* 0x000fe2000f8e00ff */
[----:B------:R-:W-:-:S13]  /*0520*/  ISETP.NE.AND.EX P0, PT, RZ, RZ, PT, P0 ;  /* 0x000000ffff00720c */ /* 0x000fda0003f05300 */
[----:B-1----:R-:W-:Y:S05]  /*0530*/  @!P0 BRA `(.L_x_16) ;  /* 0x0000000000a88947 */ /* 0x002fea0003800000 */
[----:B------:R-:W0:Y:S01]  /*0540*/  LDC.64 R8, c[0x0][0x388] ;  /* 0x0000e200ff087b82 */ /* 0x000e220000000a00 */
[----:B------:R-:W-:Y:S01]  /*0550*/  IADD3 R4, P1, PT, R11, R2, RZ ;  /* 0x000000020b047210 */ /* 0x000fe20007f3e0ff */
[----:B------:R-:W-:Y:S01]  /*0560*/  IMAD.MOV.U32 R17, RZ, RZ, R2 ;  /* 0x000000ffff117224 */ /* 0x000fe200078e0002 */
[----:B------:R-:W-:Y:S01]  /*0570*/  IADD3 R16, P2, PT, RZ, -R11, RZ ;  /* 0x8000000bff107210 */ /* 0x000fe20007f5e0ff */
[--C-:B------:R-:W-:Y:S01]  /*0580*/  IMAD.MOV.U32 R12, RZ, RZ, R6.reuse ;  /* 0x000000ffff0c7224 */ /* 0x100fe200078e0006 */
[C---:B------:R-:W-:Y:S01]  /*0590*/  LEA R10, P0, R2.reuse, UR12, 0x2 ;  /* 0x0000000c020a7c11 */ /* 0x040fe2000f8010ff */
[--C-:B------:R-:W-:Y:S02]  /*05a0*/  IMAD.X R0, RZ, RZ, R6.reuse, P1 ;  /* 0x000000ffff007224 */ /* 0x100fe400008e0606 */
[----:B------:R-:W-:Y:S01]  /*05b0*/  IMAD.X R20, RZ, RZ, -0x1, P2 ;  /* 0xffffffffff147424 */ /* 0x000fe200010e06ff */
[----:B------:R-:W-:-:S09]  /*05c0*/  LEA.HI.X R11, R2, UR13, R6, 0x2, P0 ;  /* 0x0000000d020b7c11 */ /* 0x000fd200080f1406 */
.L_x_21:
[----:B0-----:R-:W-:Y:S01]  /*05d0*/  IADD3 R18, P2, P3, R17, 0x1, -R8 ;  /* 0x0000000111127810 */ /* 0x001fe20007b5e808 */
[----:B------:R-:W-:Y:S01]  /*05e0*/  BSSY.RECONVERGENT B1, `(.L_x_17) ;  /* 0x000001a000017945 */ /* 0x000fe20003800200 */
[----:B------:R-:W-:Y:S02]  /*05f0*/  ISETP.NE.U32.AND P0, PT, RZ, UR4, PT ;  /* 0x00000004ff007c0c */ /* 0x000fe4000bf05070 */
[----:B------:R-:W-:Y:S02]  /*0600*/  ISETP.NE.U32.AND P1, PT, R18, RZ, PT ;  /* 0x000000ff1200720c */ /* 0x000fe40003f25070 */
[----:B------:R-:W-:Y:S02]  /*0610*/  IADD3.X R18, PT, PT, R12, ~R9, RZ, P2, P3 ;  /* 0x800000090c127210 */ /* 0x000fe400017e64ff */
[----:B------:R-:W-:Y:S02]  /*0620*/  ISETP.NE.AND.EX P3, PT, RZ, RZ, PT, P0 ;  /* 0x000000ffff00720c */ /* 0x000fe40003f65300 */
[----:B------:R-:W-:-:S02]  /*0630*/  ISETP.NE.AND.EX P1, PT, R18, RZ, PT, P1 ;  /* 0x000000ff1200720c */ /* 0x000fc40003f25310 */
[----:B------:R-:W-:-:S04]  /*0640*/  IADD3 R16, P4, PT, R16, 0x1, RZ ;  /* 0x0000000110107810 */ /* 0x000fc80007f9e0ff */
[----:B------:R-:W-:Y:S01]  /*0650*/  ISETP.NE.U32.AND P2, PT, R16, RZ, PT ;  /* 0x000000ff1000720c */ /* 0x000fe20003f45070 */
[----:B------:R-:W-:-:S05]  /*0660*/  IMAD.X R20, RZ, RZ, R20, P4 ;  /* 0x000000ffff147224 */ /* 0x000fca00020e0614 */
[----:B------:R-:W-:Y:S01]  /*0670*/  ISETP.NE.AND.EX P0, PT, R20, RZ, PT, P2 ;  /* 0x000000ff1400720c */ /* 0x000fe20003f05320 */
[----:B--2---:R-:W-:-:S12]  /*0680*/  @!P1 BRA P3, `(.L_x_18) ;  /* 0x0000000000389947 */ /* 0x004fd80001800000 */
[----:B------:R-:W-:-:S04]  /*0690*/  LOP3.LUT R18, R17, 0x1, RZ, 0xc0, !PT ;  /* 0x0000000111127812 */ /* 0x000fc800078ec0ff */
[----:B------:R-:W-:-:S04]  /*06a0*/  ISETP.NE.U32.AND P1, PT, R18, 0x1, PT ;  /* 0x000000011200780c */ /* 0x000fc80003f25070 */
[----:B------:R-:W-:-:S13]  /*06b0*/  ISETP.NE.U32.AND.EX P1, PT, RZ, RZ, PT, P1 ;  /* 0x000000ffff00720c */ /* 0x000fda0003f25110 */
[----:B------:R-:W-:Y:S05]  /*06c0*/  @P1 BRA `(.L_x_19) ;  /* 0x00000000001c1947 */ /* 0x000fea0003800000 */
[----:B------:R-:W-:Y:S02]  /*06d0*/  ISETP.NE.U32.AND P1, PT, R18, 0x1, PT ;  /* 0x000000011200780c */ /* 0x000fe40003f25070 */
[----:B------:R-:W-:-:S04]  /*06e0*/  LOP3.LUT R18, R12, 0x80000000, RZ, 0xc0, !PT ;  /* 0x800000000c127812 */ /* 0x000fc800078ec0ff */
[----:B------:R-:W-:-:S13]  /*06f0*/  ISETP.NE.AND.EX P1, PT, R18, RZ, PT, P1 ;  /* 0x000000ff1200720c */ /* 0x000fda0003f25310 */
[----:B------:R-:W-:Y:S05]  /*0700*/  @P1 BRA `(.L_x_20) ;  /* 0x00000000001c1947 */ /* 0x000fea0003800000 */
[----:B------:R-:W-:-:S05]  /*0710*/  IMAD.MOV.U32 R19, RZ, RZ, 0x3f800000 ;  /* 0x3f800000ff137424 */ /* 0x000fca00078e00ff */
[----:B------:R0:W-:Y:S01]  /*0720*/  STG.E desc[UR8][R10.64], R19 ;  /* 0x000000130a007986 */ /* 0x0001e2000c101908 */
[----:B------:R-:W-:Y:S05]  /*0730*/  BRA `(.L_x_20) ;  /* 0x0000000000107947 */ /* 0x000fea0003800000 */
.L_x_19:
[----:B------:R-:W-:-:S05]  /*0740*/  IMAD.MOV.U32 R19, RZ, RZ, -0x40800000 ;  /* 0xbf800000ff137424 */ /* 0x000fca00078e00ff */
[----:B------:R1:W-:Y:S01]  /*0750*/  STG.E desc[UR8][R10.64], R19 ;  /* 0x000000130a007986 */ /* 0x0003e2000c101908 */
[----:B------:R-:W-:Y:S05]  /*0760*/  BRA `(.L_x_20) ;  /* 0x0000000000047947 */ /* 0x000fea0003800000 */
.L_x_18:
[----:B------:R2:W-:Y:S02]  /*0770*/  STG.E desc[UR8][R14.64+-0x4], RZ ;  /* 0xfffffcff0e007986 */ /* 0x0005e4000c101908 */
.L_x_20:
[----:B------:R-:W-:Y:S05]  /*0780*/  BSYNC.RECONVERGENT B1 ;  /* 0x0000000000017941 */ /* 0x000fea0003800200 */
.L_x_17:
[----:B------:R-:W-:Y:S02]  /*0790*/  IADD3 R17, P1, PT, R17, 0x1, RZ ;  /* 0x0000000111117810 */ /* 0x000fe40007f3e0ff */
[----:B01----:R-:W-:-:S03]  /*07a0*/  IADD3 R10, P2, PT, R10, 0x4, RZ ;  /* 0x000000040a0a7810 */ /* 0x003fc60007f5e0ff */
[----:B------:R-:W-:Y:S02]  /*07b0*/  IMAD.X R12, RZ, RZ, R12, P1 ;  /* 0x000000ffff0c7224 */ /* 0x000fe400008e060c */
[----:B------:R-:W-:Y:S01]  /*07c0*/  IMAD.X R11, RZ, RZ, R11, P2 ;  /* 0x000000ffff0b7224 */ /* 0x000fe200010e060b */
[----:B------:R-:W-:Y:S07]  /*07d0*/  @P0 BRA `(.L_x_21) ;  /* 0xfffffffc007c0947 */ /* 0x000fee000383ffff */
.L_x_16:
[----:B------:R-:W-:Y:S05]  /*07e0*/  BSYNC.RECONVERGENT B0 ;  /* 0x0000000000007941 */ /* 0x000fea0003800200 */
.L_x_15:
[----:B------:R-:W-:-:S05]  /*07f0*/  IADD3 R13, P0, PT, -R13, R2, RZ ;  /* 0x000000020d0d7210 */ /* 0x000fca0007f1e1ff */
[----:B------:R-:W-:Y:S01]  /*0800*/  IMAD.X R2, R6, 0x1, ~R21, P0 ;  /* 0x0000000106027824 */ /* 0x000fe200000e0e15 */
[----:B------:R-:W-:-:S04]  /*0810*/  ISETP.GT.U32.AND P0, PT, R13, -0x4, PT ;  /* 0xfffffffc0d00780c */ /* 0x000fc80003f04070 */
[----:B------:R-:W-:-:S13]  /*0820*/  ISETP.GT.U32.AND.EX P0, PT, R2, -0x1, PT, P0 ;  /* 0xffffffff0200780c */ /* 0x000fda0003f04100 */
[----:B------:R-:W-:Y:S05]  /*0830*/  @P0 EXIT ;  /* 0x000000000000094d */ /* 0x000fea0003800000 */
[----:B------:R-:W0:Y:S01]  /*0840*/  LDCU.64 UR6, c[0x0][0x380] ;  /* 0x00007000ff0677ac */ /* 0x000e220008000a00 */
[C---:B------:R-:W-:Y:S01]  /*0850*/  LOP3.LUT R10, R4.reuse, 0x1, RZ, 0xc0, !PT ;  /* 0x00000001040a7812 */ /* 0x040fe200078ec0ff */
[----:B------:R-:W1:Y:S01]  /*0860*/  LDCU.64 UR10, c[0x0][0x388] ;  /* 0x00007100ff0a77ac */ /* 0x000e620008000a00 */
[----:B0-----:R-:W-:-:S04]  /*0870*/  LEA R2, P0, R4, UR6, 0x2 ;  /* 0x0000000604027c11 */ /* 0x001fc8000f8010ff */
[----:B------:R-:W-:Y:S02]  /*0880*/  IADD3 R2, P1, PT, R2, 0x8, RZ ;  /* 0x0000000802027810 */ /* 0x000fe40007f3e0ff */
[----:B------:R-:W-:-:S05]  /*0890*/  LEA.HI.X R3, R4, UR7, R0, 0x2, P0 ;  /* 0x0000000704037c11 */ /* 0x000fca00080f1400 */
[----:B-1----:R-:W-:-:S07]  /*08a0*/  IMAD.X R3, RZ, RZ, R3, P1 ;  /* 0x000000ffff037224 */ /* 0x002fce00008e0603 */
.L_x_36:
[----:B------:R-:W-:Y:S01]  /*08b0*/  IADD3 R11, P1, PT, R4, -UR10, RZ ;  /* 0x8000000a040b7c10 */ /* 0x000fe2000ff3e0ff */
[----:B------:R-:W-:Y:S01]  /*08c0*/  BSSY.RECONVERGENT B0, `(.L_x_22) ;  /* 0x0000017000007945 */ /* 0x000fe20003800200 */
[----:B------:R-:W-:Y:S02]  /*08d0*/  ISETP.EQ.U32.AND P2, PT, RZ, UR4, PT ;  /* 0x00000004ff007c0c */ /* 0x000fe4000bf42070 */
[C---:B------:R-:W-:Y:S02]  /*08e0*/  ISETP.NE.U32.AND P0, PT, R11.reuse, -0x1, PT ;  /* 0xffffffff0b00780c */ /* 0x040fe40003f05070 */
[----:B------:R-:W-:Y:S02]  /*08f0*/  IADD3.X R12, PT, PT, R0, ~UR11, RZ, P1, !PT ;  /* 0x8000000b000c7c10 */ /* 0x000fe40008ffe4ff */
[----:B------:R-:W-:Y:S02]  /*0900*/  ISETP.NE.U32.AND P1, PT, R11, -0x2, PT ;  /* 0xfffffffe0b00780c */ /* 0x000fe40003f25070 */
[----:B------:R-:W-:-:S02]  /*0910*/  ISETP.NE.AND.EX P0, PT, R12, -0x1, PT, P0 ;  /* 0xffffffff0c00780c */ /* 0x000fc40003f05300 */
[----:B------:R-:W-:Y:S02]  /*0920*/  ISETP.NE.AND.EX P1, PT, R12, -0x1, PT, P1 ;  /* 0xffffffff0c00780c */ /* 0x000fe40003f25310 */
[----:B------:R-:W-:Y:S02]  /*0930*/  ISETP.EQ.OR.EX P2, PT, RZ, RZ, P0, P2 ;  /* 0x000000ffff00720c */ /* 0x000fe40000742720 */
[----:B------:R-:W-:-:S04]  /*0940*/  ISETP.NE.U32.AND P0, PT, RZ, UR4, PT ;  /* 0x00000004ff007c0c */ /* 0x000fc8000bf05070 */
[----:B------:R-:W-:-:S07]  /*0950*/  ISETP.NE.AND.EX P3, PT, RZ, RZ, PT, P0 ;  /* 0x000000ffff00720c */ /* 0x000fce0003f65300 */
[----:B0-----:R0:W-:Y:S01]  /*0960*/  @!P2 STG.E desc[UR8][R14.64+-0x4], RZ ;  /* 0xfffffcff0e00a986 */ /* 0x0011e2000c101908 */
[----:B-----5:R-:W-:Y:S05]  /*0970*/  @!P2 BRA `(.L_x_23) ;  /* 0x00000000002ca947 */ /* 0x020fea0003800000 */
[----:B------:R-:W-:-:S04]  /*0980*/  ISETP.NE.U32.AND P2, PT, R10, RZ, PT ;  /* 0x000000ff0a00720c */ /* 0x000fc80003f45070 */
[----:B------:R-:W-:-:S13]  /*0990*/  ISETP.NE.AND.EX P2, PT, RZ, RZ, PT, P2 ;  /* 0x000000ffff00720c */ /* 0x000fda0003f45320 */
[----:B------:R-:W-:-:S05]  /*09a0*/  @!P2 IMAD.MOV.U32 R9, RZ, RZ, -0x40800000 ;  /* 0xbf800000ff09a424 */ /* 0x000fca00078e00ff */
[----:B------:R1:W-:Y:S01]  /*09b0*/  @!P2 STG.E desc[UR8][R2.64+-0x8], R9 ;  /* 0xfffff8090200a986 */ /* 0x0003e2000c101908 */
[----:B------:R-:W-:Y:S05]  /*09c0*/  @!P2 BRA `(.L_x_23) ;  /* 0x000000000018a947 */ /* 0x000fea0003800000 */
[----:B------:R-:W-:Y:S02]  /*09d0*/  LOP3.LUT R6, R4, 0x1, RZ, 0xc0, !PT ;  /* 0x0000000104067812 */ /* 0x000fe400078ec0ff */
[----:B------:R-:W-:Y:S02]  /*09e0*/  LOP3.LUT R8, R0, 0x80000000, RZ, 0xc0, !PT ;  /* 0x8000000000087812 */ /* 0x000fe400078ec0ff */
[----:B------:R-:W-:-:S04]  /*09f0*/  ISETP.NE.U32.AND P2, PT, R6, 0x1, PT ;  /* 0x000000010600780c */ /* 0x000fc80003f45070 */
[----:B------:R-:W-:-:S13]  /*0a00*/  ISETP.NE.AND.EX P2, PT, R8, RZ, PT, P2 ;  /* 0x000000ff0800720c */ /* 0x000fda0003f45320 */
[----:B-1----:R-:W-:-:S05]  /*0a10*/  @!P2 IMAD.MOV.U32 R9, RZ, RZ, 0x3f800000 ;  /* 0x3f800000ff09a424 */ /* 0x002fca00078e00ff */
[----:B------:R3:W-:Y:S02]  /*0a20*/  @!P2 STG.E desc[UR8][R2.64+-0x8], R9 ;  /* 0xfffff8090200a986 */ /* 0x0007e4000c101908 */
.L_x_23:
[----:B------:R-:W-:Y:S05]  /*0a30*/  BSYNC.RECONVERGENT B0 ;  /* 0x0000000000007941 */ /* 0x000fea0003800200 */
.L_x_22:
[----:B------:R-:W-:Y:S04]  /*0a40*/  BSSY.RECONVERGENT B0, `(.L_x_24) ;  /* 0x0000013000007945 */ /* 0x000fe80003800200 */
[----:B------:R-:W-:Y:S05]  /*0a50*/  @!P1 BRA P3, `(.L_x_25) ;  /* 0x0000000000409947 */ /* 0x000fea0001800000 */
[----:B------:R-:W-:-:S04]  /*0a60*/  ISETP.NE.U32.AND P1, PT, R10, RZ, PT ;  /* 0x000000ff0a00720c */ /* 0x000fc80003f25070 */
[----:B------:R-:W-:-:S13]  /*0a70*/  ISETP.NE.AND.EX P1, PT, RZ, RZ, PT, P1 ;  /* 0x000000ffff00720c */ /* 0x000fda0003f25310 */
[----:B------:R-:W-:Y:S05]  /*0a80*/  @P1 BRA `(.L_x_26) ;  /* 0x0000000000281947 */ /* 0x000fea0003800000 */
[----:B------:R-:W-:-:S04]  /*0a90*/  IADD3 R6, P1, PT, R4, 0x1, RZ ;  /* 0x0000000104067810 */ /* 0x000fc80007f3e0ff */
[----:B------:R-:W-:Y:S01]  /*0aa0*/  LOP3.LUT R6, R6, 0x1, RZ, 0xc0, !PT ;  /* 0x0000000106067812 */ /* 0x000fe200078ec0ff */
[----:B------:R-:W-:-:S03]  /*0ab0*/  IMAD.X R8, RZ, RZ, R0, P1 ;  /* 0x000000ffff087224 */ /* 0x000fc600008e0600 */
[----:B------:R-:W-:Y:S02]  /*0ac0*/  ISETP.NE.U32.AND P1, PT, R6, 0x1, PT ;  /* 0x000000010600780c */ /* 0x000fe40003f25070 */
[----:B------:R-:W-:-:S04]  /*0ad0*/  LOP3.LUT R6, R8, 0x80000000, RZ, 0xc0, !PT ;  /* 0x8000000008067812 */ /* 0x000fc800078ec0ff */
[----:B------:R-:W-:-:S13]  /*0ae0*/  ISETP.NE.AND.EX P1, PT, R6, RZ, PT, P1 ;  /* 0x000000ff0600720c */ /* 0x000fda0003f25310 */
[----:B------:R-:W-:Y:S05]  /*0af0*/  @P1 BRA `(.L_x_27) ;  /* 0x00000000001c1947 */ /* 0x000fea0003800000 */
[----:B-1-3--:R-:W-:-:S05]  /*0b00*/  IMAD.MOV.U32 R9, RZ, RZ, 0x3f800000 ;  /* 0x3f800000ff097424 */ /* 0x00afca00078e00ff */
[----:B------:R4:W-:Y:S01]  /*0b10*/  STG.E desc[UR8][R2.64+-0x4], R9 ;  /* 0xfffffc0902007986 */ /* 0x0009e2000c101908 */
[----:B------:R-:W-:Y:S05]  /*0b20*/  BRA `(.L_x_27) ;  /* 0x0000000000107947 */ /* 0x000fea0003800000 */
.L_x_26:
[----:B-1-3--:R-:W-:-:S05]  /*0b30*/  IMAD.MOV.U32 R9, RZ, RZ, -0x40800000 ;  /* 0xbf800000ff097424 */ /* 0x00afca00078e00ff */
[----:B------:R1:W-:Y:S01]  /*0b40*/  STG.E desc[UR8][R2.64+-0x4], R9 ;  /* 0xfffffc0902007986 */ /* 0x0003e2000c101908 */
[----:B------:R-:W-:Y:S05]  /*0b50*/  BRA `(.L_x_27) ;  /* 0x0000000000047947 */ /* 0x000fea0003800000 */
.L_x_25:
[----:B------:R5:W-:Y:S02]  /*0b60*/  STG.E desc[UR8][R14.64+-0x4], RZ ;  /* 0xfffffcff0e007986 */ /* 0x000be4000c101908 */
.L_x_27:
[----:B------:R-:W-:Y:S05]  /*0b70*/  BSYNC.RECONVERGENT B0 ;  /* 0x0000000000007941 */ /* 0x000fea0003800200 */
.L_x_24:
[----:B------:R-:W-:Y:S01]  /*0b80*/  ISETP.NE.U32.AND P1, PT, R11, -0x3, PT ;  /* 0xfffffffd0b00780c */ /* 0x000fe20003f25070 */
[----:B------:R-:W-:Y:S01]  /*0b90*/  BSSY.RECONVERGENT B0, `(.L_x_28) ;  /* 0x0000015000007945 */ /* 0x000fe20003800200 */
[----:B------:R-:W-:Y:S02]  /*0ba0*/  ISETP.NE.AND.EX P2, PT, RZ, RZ, PT, P0 ;  /* 0x000000ffff00720c */ /* 0x000fe40003f45300 */
[----:B------:R-:W-:-:S13]  /*0bb0*/  ISETP.NE.AND.EX P1, PT, R12, -0x1, PT, P1 ;  /* 0xffffffff0c00780c */ /* 0x000fda0003f25310 */
[----:B------:R-:W-:Y:S05]  /*0bc0*/  @!P1 BRA P2, `(.L_x_29) ;  /* 0x0000000000409947 */ /* 0x000fea0001000000 */
[----:B------:R-:W-:-:S04]  /*0bd0*/  ISETP.NE.U32.AND P1, PT, R10, RZ, PT ;  /* 0x000000ff0a00720c */ /* 0x000fc80003f25070 */
[----:B------:R-:W-:-:S13]  /*0be0*/  ISETP.NE.AND.EX P1, PT, RZ, RZ, PT, P1 ;  /* 0x000000ffff00720c */ /* 0x000fda0003f25310 */
[----:B------:R-:W-:Y:S05]  /*0bf0*/  @!P1 BRA `(.L_x_30) ;  /* 0x0000000000289947 */ /* 0x000fea0003800000 */
[----:B------:R-:W-:-:S04]  /*0c00*/  IADD3 R6, P1, PT, R4, 0x2, RZ ;  /* 0x0000000204067810 */ /* 0x000fc80007f3e0ff */
[----:B------:R-:W-:Y:S01]  /*0c10*/  LOP3.LUT R6, R6, 0x1, RZ, 0xc0, !PT ;  /* 0x0000000106067812 */ /* 0x000fe200078ec0ff */
[----:B------:R-:W-:-:S03]  /*0c20*/  IMAD.X R8, RZ, RZ, R0, P1 ;  /* 0x000000ffff087224 */ /* 0x000fc600008e0600 */
[----:B------:R-:W-:Y:S02]  /*0c30*/  ISETP.NE.U32.AND P1, PT, R6, 0x1, PT ;  /* 0x000000010600780c */ /* 0x000fe40003f25070 */
[----:B------:R-:W-:-:S04]  /*0c40*/  LOP3.LUT R6, R8, 0x80000000, RZ, 0xc0, !PT ;  /* 0x8000000008067812 */ /* 0x000fc800078ec0ff */
[----:B------:R-:W-:-:S13]  /*0c50*/  ISETP.NE.AND.EX P1, PT, R6, RZ, PT, P1 ;  /* 0x000000ff0600720c */ /* 0x000fda0003f25310 */
[----:B------:R-:W-:Y:S05]  /*0c60*/  @P1 BRA `(.L_x_31) ;  /* 0x00000000001c1947 */ /* 0x000fea0003800000 */
[----:B-1-34-:R-:W-:-:S05]  /*0c70*/  IMAD.MOV.U32 R9, RZ, RZ, 0x3f800000 ;  /* 0x3f800000ff097424 */ /* 0x01afca00078e00ff */
[----:B------:R1:W-:Y:S01]  /*0c80*/  STG.E desc[UR8][R2.64], R9 ;  /* 0x0000000902007986 */ /* 0x0003e2000c101908 */
[----:B------:R-:W-:Y:S05]  /*0c90*/  BRA `(.L_x_31) ;  /* 0x0000000000107947 */ /* 0x000fea0003800000 */
.L_x_30:
[----:B-1-34-:R-:W-:-:S05]  /*0ca0*/  IMAD.MOV.U32 R9, RZ, RZ, -0x40800000 ;  /* 0xbf800000ff097424 */ /* 0x01afca00078e00ff */
[----:B------:R1:W-:Y:S01]  /*0cb0*/  STG.E desc[UR8][R2.64], R9 ;  /* 0x0000000902007986 */ /* 0x0003e2000c101908 */
[----:B------:R-:W-:Y:S05]  /*0cc0*/  BRA `(.L_x_31) ;  /* 0x0000000000047947 */ /* 0x000fea0003800000 */
.L_x_29:
[----:B------:R0:W-:Y:S02]  /*0cd0*/  STG.E desc[UR8][R14.64+-0x4], RZ ;  /* 0xfffffcff0e007986 */ /* 0x0001e4000c101908 */
.L_x_31:
[----:B------:R-:W-:Y:S05]  /*0ce0*/  BSYNC.RECONVERGENT B0 ;  /* 0x0000000000007941 */ /* 0x000fea0003800200 */
.L_x_28:
[----:B------:R-:W-:Y:S01]  /*0cf0*/  ISETP.NE.U32.AND P1, PT, R11, -0x4, PT ;  /* 0xfffffffc0b00780c */ /* 0x000fe20003f25070 */
[----:B------:R-:W-:Y:S01]  /*0d00*/  BSSY.RECONVERGENT B0, `(.L_x_32) ;  /* 0x0000015000007945 */ /* 0x000fe20003800200 */
[----:B------:R-:W-:Y:S02]  /*0d10*/  ISETP.NE.AND.EX P2, PT, RZ, RZ, PT, P0 ;  /* 0x000000ffff00720c */ /* 0x000fe40003f45300 */
[----:B------:R-:W-:-:S13]  /*0d20*/  ISETP.NE.AND.EX P0, PT, R12, -0x1, PT, P1 ;  /* 0xffffffff0c00780c */ /* 0x000fda0003f05310 */
        /* <DEDUP_REMOVED lines=14> */
.L_x_34:
[----:B-1-34-:R-:W-:-:S05]  /*0e10*/  IMAD.MOV.U32 R9, RZ, RZ, -0x40800000 ;  /* 0xbf800000ff097424 */ /* 0x01afca00078e00ff */
[----:B------:R1:W-:Y:S01]  /*0e20*/  STG.E desc[UR8][R2.64+0x4], R9 ;  /* 0x0000040902007986 */ /* 0x0003e2000c101908 */
[----:B------:R-:W-:Y:S05]  /*0e30*/  BRA `(.L_x_35) ;  /* 0x0000000000047947 */ /* 0x000fea0003800000 */
.L_x_33:
[----:B------:R0:W-:Y:S02]  /*0e40*/  STG.E desc[UR8][R14.64+-0x4], RZ ;  /* 0xfffffcff0e007986 */ /* 0x0001e4000c101908 */
.L_x_35:
[----:B------:R-:W-:Y:S05]  /*0e50*/  BSYNC.RECONVERGENT B0 ;  /* 0x0000000000007941 */ /* 0x000fea0003800200 */
.L_x_32:
[----:B------:R-:W-:Y:S02]  /*0e60*/  IADD3 R4, P0, PT, R4, 0x4, RZ ;  /* 0x0000000404047810 */ /* 0x000fe40007f1e0ff */
[----:B-1-34-:R-:W-:-:S03]  /*0e70*/  IADD3 R2, P1, PT, R2, 0x10, RZ ;  /* 0x0000001002027810 */ /* 0x01afc60007f3e0ff */
[----:B------:R-:W-:Y:S01]  /*0e80*/  IMAD.X R0, RZ, RZ, R0, P0 ;  /* 0x000000ffff007224 */ /* 0x000fe200000e0600 */
[----:B------:R-:W-:Y:S01]  /*0e90*/  ISETP.GE.U32.AND P0, PT, R4, R7, PT ;  /* 0x000000070400720c */ /* 0x000fe20003f06070 */
[----:B------:R-:W-:-:S03]  /*0ea0*/  IMAD.X R3, RZ, RZ, R3, P1 ;  /* 0x000000ffff037224 */ /* 0x000fc600008e0603 */
[----:B------:R-:W-:-:S13]  /*0eb0*/  ISETP.GE.U32.AND.EX P0, PT, R0, R5, PT, P0 ;  /* 0x000000050000720c */ /* 0x000fda0003f06100 */
[----:B------:R-:W-:Y:S05]  /*0ec0*/  @!P0 BRA `(.L_x_36) ;  /* 0xfffffff800788947 */ /* 0x000fea000383ffff */
[----:B------:R-:W-:Y:S05]  /*0ed0*/  EXIT ;  /* 0x000000000000794d */ /* 0x000fea0003800000 */
        .weak           $__internal_1_$__cuda_sm20_div_u64
        .type           $__internal_1_$__cuda_sm20_div_u64,@function
        .size           $__internal_1_$__cuda_sm20_div_u64,(.L_x_39 - $__internal_1_$__cuda_sm20_div_u64)
$__internal_1_$__cuda_sm20_div_u64:
[----:B------:R-:W-:Y:S02]  /*0ee0*/  IMAD.MOV.U32 R10, RZ, RZ, R0 ;  /* 0x000000ffff0a7224 */ /* 0x000fe400078e0000 */
[----:B------:R-:W-:-:S04]  /*0ef0*/  IMAD.MOV.U32 R11, RZ, RZ, R3 ;  /* 0x000000ffff0b7224 */ /* 0x000fc800078e0003 */
        /* <DEDUP_REMOVED lines=8> */
[----:B------:R-:W-:-:S04]  /*0f80*/  IMAD.HI.U32 R8, R6, R13, RZ ;  /* 0x0000000d06087227 */ /* 0x000fc800078e00ff */
[----:B------:R-:W-:Y:S02]  /*0f90*/  IMAD.X R15, RZ, RZ, ~R9, P0 ;  /* 0x000000ffff0f7224 */ /* 0x000fe400000e0e09 */
[----:B------:R-:W-:Y:S02]  /*0fa0*/  IMAD.MOV.U32 R9, RZ, RZ, R6 ;  /* 0x000000ffff097224 */ /* 0x000fe400078e0006 */
[-C--:B------:R-:W-:Y:S02]  /*0fb0*/  IMAD R11, R7, R15.reuse, RZ ;  /* 0x0000000f070b7224 */ /* 0x080fe400078e02ff */
[----:B------:R-:W-:-:S04]  /*0fc0*/  IMAD.WIDE.U32 R8, P0, R6, R15, R8 ;  /* 0x0000000f06087225 */ /* 0x000fc80007800008 */
[----:B------:R-:W-:-:S04]  /*0fd0*/  IMAD.HI.U32 R15, R7, R15, RZ ;  /* 0x0000000f070f7227 */ /* 0x000fc800078e00ff */
[----:B------:R-:W-:-:S05]  /*0fe0*/  IMAD.HI.U32 R8, P1, R7, R13, R8 ;  /* 0x0000000d07087227 */ /* 0x000fca0007820008 */
[----:B------:R-:W-:Y:S01]  /*0ff0*/  IADD3 R9, P2, PT, R11, R8, RZ ;  /* 0x000000080b097210 */ /* 0x000fe20007f5e0ff */
[----:B------:R-:W-:-:S04]  /*1000*/  IMAD.X R8, R15, 0x1, R7, P0 ;  /* 0x000000010f087824 */ /* 0x000fc800000e0607 */
[----:B------:R-:W-:Y:S01]  /*1010*/  IMAD.WIDE.U32 R6, R9, R0, RZ ;  /* 0x0000000009067225 */ /* 0x000fe200078e00ff */
[----:B------:R-:W-:-:S03]  /*1020*/  IADD3.X R11, PT, PT, RZ, RZ, R8, P2, P1 ;  /* 0x000000ffff0b7210 */ /* 0x000fc600017e2408 */
[----:B------:R-:W-:Y:S01]  /*1030*/  IMAD R7, R9, R3, R7 ;  /* 0x0000000309077224 */ /* 0x000fe200078e0207 */
[----:B------:R-:W-:-:S03]  /*1040*/  IADD3 R13, P0, PT, RZ, -R6, RZ ;  /* 0x80000006ff0d7210 */ /* 0x000fc60007f1e0ff */
[----:B------:R-:W-:Y:S02]  /*1050*/  IMAD R7, R11, R0, R7 ;  /* 0x000000000b077224 */ /* 0x000fe400078e0207 */
[----:B------:R-:W-:-:S04]  /*1060*/  IMAD.HI.U32 R8, R9, R13, RZ ;  /* 0x0000000d09087227 */ /* 0x000fc800078e00ff */
[----:B------:R-:W-:Y:S02]  /*1070*/  IMAD.X R6, RZ, RZ, ~R7, P0 ;  /* 0x000000ffff067224 */ /* 0x000fe400000e0e07 */
[----:B------:R-:W-:Y:S02]  /*1080*/  IMAD.MOV.U32 R7, RZ, RZ, RZ ;  /* 0x000000ffff077224 */ /* 0x000fe400078e00ff */
        /* <DEDUP_REMOVED lines=20> */
[----:B------:R-:W-:Y:S02]  /*11d0*/  IMAD R7, R11, R0, R7 ;  /* 0x000000000b077224 */ /* 0x000fe400078e0207 */
[----:B------:R-:W-:Y:S02]  /*11e0*/  IMAD.X R8, RZ, RZ, R11, P2 ;  /* 0x000000ffff087224 */ /* 0x000fe400010e060b */
        /* <DEDUP_REMOVED lines=20> */
[----:B------:R-:W-:Y:S06]  /*1330*/  RET.REL.NODEC R6 `(_Z10initializePfm) ;  /* 0xffffffec06307950 */ /* 0x000fec0003c3ffff */
.L_x_37:
        /* <DEDUP_REMOVED lines=12> */
.L_x_39:


//--------------------- .nv.shared._Z9sum_arrayPKfmPf --------------------------
	.section	.nv.shared._Z9sum_arrayPKfmPf,"aw",@nobits
	.sectionflags	@""
	.align	4
.nv.shared._Z9sum_arrayPKfmPf:
	.zero		1280


//--------------------- .nv.shared.reserved.0     --------------------------
	.section	.nv.shared.reserved.0,"aw",@nobits
	.weak		__nv_reservedSMEM_offset_0_alias
	.size		__nv_reservedSMEM_offset_0_alias, 0, 64
	.other		__nv_reservedSMEM_offset_0_alias,@"STO_CUDA_RESERVED_SHARED STV_DEFAULT"
__nv_reservedSMEM_offset_0_alias:
	.zero		0
	.zero		64


//--------------------- .nv.constant0._Z9sum_arrayPKfmPf --------------------------
	.section	.nv.constant0._Z9sum_arrayPKfmPf,"a",@progbits
	.sectionflags	@""
	.align	4
.nv.constant0._Z9sum_arrayPKfmPf:
	.zero		920


//--------------------- .nv.constant0._Z10initializePfm --------------------------
	.section	.nv.constant0._Z10initializePfm,"a",@progbits
	.sectionflags	@""
	.align	4
.nv.constant0._Z10initializePfm:
	.zero		912


//--------------------- SYMBOLS --------------------------

	.type		.nv.reservedSmem.offset0,@object
	.size		.nv.reservedSmem.offset0,0x4
	.type		.nv.reservedSmem.cap,@object
	.size		.nv.reservedSmem.cap,0x4
